	.target	sm_90a

	.elftype	@"ET_EXEC"


//--------------------- .note.nv.tkinfo           --------------------------
	.section	.note.nv.tkinfo,"",@"SHT_NOTE"
	.sectionflags	@"SHF_NOTE_NV_TKINFO"
	.tkinfo
        /*0018*/ 	.word	0x00000002
        /*0030*/ 	.string	""
        /*0030*/ 	.string	"ptxas"
        /*0030*/ 	.string	"Cuda compilation tools, release 13.0, V13.0.88"
        /*0030*/ 	.string	"Build cuda_13.0.r13.0/compiler.36424714_0"
        /*0030*/ 	.string	"-arch sm_90a -m 64 "



//--------------------- .note.nv.cuinfo           --------------------------
	.section	.note.nv.cuinfo,"",@"SHT_NOTE"
	.sectionflags	@"SHF_NOTE_NV_CUINFO"
        /*0018*/ 	.short	0x0002
        /*001a*/ 	.short	0x005a
        /*001c*/ 	.short	0x0082
	.zero		2


//--------------------- .nv.info                  --------------------------
	.section	.nv.info,"",@"SHT_CUDA_INFO"
	.align	4


	//----- nvinfo : EIATTR_REGCOUNT
	.align		4
        /*0000*/ 	.byte	0x04, 0x2f
        /*0002*/ 	.short	(.L_12 - .L_11)
	.align		4
.L_11:
        /*0004*/ 	.word	index@(_ZN7cutlass13device_kernelIN5flash19enable_sm80_to_sm89INS1_16FlashAttnFwdSm80INS1_25CollectiveMainloopFwdSm80ILi4ELi1ELb0EN4cute5tupleIJNS5_1CILi128EEENS7_ILi112EEENS7_ILi64EEEEEELi64ENS_10bfloat16_tEfNS_4arch4Sm80ELb1ELb0ELb1ELb1ELb1ELb1ELb1ELb0EEENS1_21CollectiveEpilogueFwdINS6_IJS8_SA_S9_EEENS6_IJNS7_ILi1EEESI_SI_EEESC_SE_Li128ELb1ELb1ELb0ELb0EEENS1_19SingleTileSchedulerILb1ELb0ELb1ELi128EEEEEEEEEvNT_6ParamsE)
        /*0008*/ 	.word	0x00000004


	//----- nvinfo : EIATTR_FRAME_SIZE
	.align		4
.L_12:
        /*000c*/ 	.byte	0x04, 0x11
        /*000e*/ 	.short	(.L_14 - .L_13)
	.align		4
.L_13:
        /*0010*/ 	.word	index@(_ZN7cutlass13device_kernelIN5flash19enable_sm80_to_sm89INS1_16FlashAttnFwdSm80INS1_25CollectiveMainloopFwdSm80ILi4ELi1ELb0EN4cute5tupleIJNS5_1CILi128EEENS7_ILi112EEENS7_ILi64EEEEEELi64ENS_10bfloat16_tEfNS_4arch4Sm80ELb1ELb0ELb1ELb1ELb1ELb1ELb1ELb0EEENS1_21CollectiveEpilogueFwdINS6_IJS8_SA_S9_EEENS6_IJNS7_ILi1EEESI_SI_EEESC_SE_Li128ELb1ELb1ELb0ELb0EEENS1_19SingleTileSchedulerILb1ELb0ELb1ELi128EEEEEEEEEvNT_6ParamsE)
        /*0014*/ 	.word	0x00000000


	//----- nvinfo : EIATTR_REGCOUNT
	.align		4
.L_14:
        /*0018*/ 	.byte	0x04, 0x2f
        /*001a*/ 	.short	(.L_16 - .L_15)
	.align		4
.L_15:
        /*001c*/ 	.word	index@(_ZN7cutlass13device_kernelIN5flash19enable_sm80_to_sm89INS1_16FlashAttnFwdSm80INS1_25CollectiveMainloopFwdSm80ILi4ELi1ELb0EN4cute5tupleIJNS5_1CILi128EEENS7_ILi112EEENS7_ILi64EEEEEELi64ENS_10bfloat16_tEfNS_4arch4Sm80ELb1ELb0ELb1ELb1ELb1ELb0ELb1ELb0EEENS1_21CollectiveEpilogueFwdINS6_IJS8_SA_S9_EEENS6_IJNS7_ILi1EEESI_SI_EEESC_SE_Li128ELb1ELb1ELb0ELb0EEENS1_19SingleTileSchedulerILb1ELb0ELb1ELi128EEEEEEEEEvNT_6ParamsE)
        /*0020*/ 	.word	0x00000004


	//----- nvinfo : EIATTR_FRAME_SIZE
	.align		4
.L_16:
        /*0024*/ 	.byte	0x04, 0x11
        /*0026*/ 	.short	(.L_18 - .L_17)
	.align		4
.L_17:
        /*0028*/ 	.word	index@(_ZN7cutlass13device_kernelIN5flash19enable_sm80_to_sm89INS1_16FlashAttnFwdSm80INS1_25CollectiveMainloopFwdSm80ILi4ELi1ELb0EN4cute5tupleIJNS5_1CILi128EEENS7_ILi112EEENS7_ILi64EEEEEELi64ENS_10bfloat16_tEfNS_4arch4Sm80ELb1ELb0ELb1ELb1ELb1ELb0ELb1ELb0EEENS1_21CollectiveEpilogueFwdINS6_IJS8_SA_S9_EEENS6_IJNS7_ILi1EEESI_SI_EEESC_SE_Li128ELb1ELb1ELb0ELb0EEENS1_19SingleTileSchedulerILb1ELb0ELb1ELi128EEEEEEEEEvNT_6ParamsE)
        /*002c*/ 	.word	0x00000000


	//----- nvinfo : EIATTR_REGCOUNT
	.align		4
.L_18:
        /*0030*/ 	.byte	0x04, 0x2f
        /*0032*/ 	.short	(.L_20 - .L_19)
	.align		4
.L_19:
        /*0034*/ 	.word	index@(_ZN7cutlass13device_kernelIN5flash19enable_sm80_to_sm89INS1_16FlashAttnFwdSm80INS1_25CollectiveMainloopFwdSm80ILi4ELi1ELb0EN4cute5tupleIJNS5_1CILi128EEENS7_ILi112EEENS7_ILi64EEEEEELi64ENS_10bfloat16_tEfNS_4arch4Sm80ELb1ELb0ELb1ELb0ELb1ELb0ELb1ELb0EEENS1_21CollectiveEpilogueFwdINS6_IJS8_SA_S9_EEENS6_IJNS7_ILi1EEESI_SI_EEESC_SE_Li128ELb0ELb1ELb0ELb0EEENS1_30DynamicPersistentTileSchedulerILi128ELi128ELb0ELb1ELb0EEEEEEEEEvNT_6ParamsE)
        /*0038*/ 	.word	0x00000004


	//----- nvinfo : EIATTR_FRAME_SIZE
	.align		4
.L_20:
        /*003c*/ 	.byte	0x04, 0x11
        /*003e*/ 	.short	(.L_22 - .L_21)
	.align		4
.L_21:
        /*0040*/ 	.word	index@(_ZN7cutlass13device_kernelIN5flash19enable_sm80_to_sm89INS1_16FlashAttnFwdSm80INS1_25CollectiveMainloopFwdSm80ILi4ELi1ELb0EN4cute5tupleIJNS5_1CILi128EEENS7_ILi112EEENS7_ILi64EEEEEELi64ENS_10bfloat16_tEfNS_4arch4Sm80ELb1ELb0ELb1ELb0ELb1ELb0ELb1ELb0EEENS1_21CollectiveEpilogueFwdINS6_IJS8_SA_S9_EEENS6_IJNS7_ILi1EEESI_SI_EEESC_SE_Li128ELb0ELb1ELb0ELb0EEENS1_30DynamicPersistentTileSchedulerILi128ELi128ELb0ELb1ELb0EEEEEEEEEvNT_6ParamsE)
        /*0044*/ 	.word	0x00000000


	//----- nvinfo : EIATTR_REGCOUNT
	.align		4
.L_22:
        /*0048*/ 	.byte	0x04, 0x2f
        /*004a*/ 	.short	(.L_24 - .L_23)
	.align		4
.L_23:
        /*004c*/ 	.word	index@(_ZN7cutlass13device_kernelIN5flash19enable_sm80_to_sm89INS1_16FlashAttnFwdSm80INS1_25CollectiveMainloopFwdSm80ILi4ELi1ELb0EN4cute5tupleIJNS5_1CILi128EEENS7_ILi96EEENS7_ILi64EEEEEELi64ENS_10bfloat16_tEfNS_4arch4Sm80ELb0ELb1ELb1ELb1ELb1ELb1ELb1ELb0EEENS1_21CollectiveEpilogueFwdINS6_IJS8_SA_S9_EEENS6_IJNS7_ILi1EEESI_SI_EEESC_SE_Li128ELb1ELb1ELb0ELb0EEENS1_19SingleTileSchedulerILb1ELb0ELb1ELi128EEEEEEEEEvNT_6ParamsE)
        /*0050*/ 	.word	0x00000004


	//----- nvinfo : EIATTR_FRAME_SIZE
	.align		4
.L_24:
        /*0054*/ 	.byte	0x04, 0x11
        /*0056*/ 	.short	(.L_26 - .L_25)
	.align		4
.L_25:
        /*0058*/ 	.word	index@(_ZN7cutlass13device_kernelIN5flash19enable_sm80_to_sm89INS1_16FlashAttnFwdSm80INS1_25CollectiveMainloopFwdSm80ILi4ELi1ELb0EN4cute5tupleIJNS5_1CILi128EEENS7_ILi96EEENS7_ILi64EEEEEELi64ENS_10bfloat16_tEfNS_4arch4Sm80ELb0ELb1ELb1ELb1ELb1ELb1ELb1ELb0EEENS1_21CollectiveEpilogueFwdINS6_IJS8_SA_S9_EEENS6_IJNS7_ILi1EEESI_SI_EEESC_SE_Li128ELb1ELb1ELb0ELb0EEENS1_19SingleTileSchedulerILb1ELb0ELb1ELi128EEEEEEEEEvNT_6ParamsE)
        /*005c*/ 	.word	0x00000000


	//----- nvinfo : EIATTR_REGCOUNT
	.align		4
.L_26:
        /*0060*/ 	.byte	0x04, 0x2f
        /*0062*/ 	.short	(.L_28 - .L_27)
	.align		4
.L_27:
        /*0064*/ 	.word	index@(_ZN7cutlass13device_kernelIN5flash19enable_sm80_to_sm89INS1_16FlashAttnFwdSm80INS1_25CollectiveMainloopFwdSm80ILi4ELi1ELb0EN4cute5tupleIJNS5_1CILi128EEENS7_ILi96EEENS7_ILi64EEEEEELi64ENS_10bfloat16_tEfNS_4arch4Sm80ELb0ELb1ELb1ELb1ELb1ELb0ELb1ELb0EEENS1_21CollectiveEpilogueFwdINS6_IJS8_SA_S9_EEENS6_IJNS7_ILi1EEESI_SI_EEESC_SE_Li128ELb1ELb1ELb0ELb0EEENS1_19SingleTileSchedulerILb1ELb0ELb1ELi128EEEEEEEEEvNT_6ParamsE)
        /*0068*/ 	.word	0x00000004


	//----- nvinfo : EIATTR_FRAME_SIZE
	.align		4
.L_28:
        /*006c*/ 	.byte	0x04, 0x11
        /*006e*/ 	.short	(.L_30 - .L_29)
	.align		4
.L_29:
        /*0070*/ 	.word	index@(_ZN7cutlass13device_kernelIN5flash19enable_sm80_to_sm89INS1_16FlashAttnFwdSm80INS1_25CollectiveMainloopFwdSm80ILi4ELi1ELb0EN4cute5tupleIJNS5_1CILi128EEENS7_ILi96EEENS7_ILi64EEEEEELi64ENS_10bfloat16_tEfNS_4arch4Sm80ELb0ELb1ELb1ELb1ELb1ELb0ELb1ELb0EEENS1_21CollectiveEpilogueFwdINS6_IJS8_SA_S9_EEENS6_IJNS7_ILi1EEESI_SI_EEESC_SE_Li128ELb1ELb1ELb0ELb0EEENS1_19SingleTileSchedulerILb1ELb0ELb1ELi128EEEEEEEEEvNT_6ParamsE)
        /*0074*/ 	.word	0x00000000


	//----- nvinfo : EIATTR_REGCOUNT
	.align		4
.L_30:
        /*0078*/ 	.byte	0x04, 0x2f
        /*007a*/ 	.short	(.L_32 - .L_31)
	.align		4
.L_31:
        /*007c*/ 	.word	index@(_ZN7cutlass13device_kernelIN5flash19enable_sm80_to_sm89INS1_16FlashAttnFwdSm80INS1_25CollectiveMainloopFwdSm80ILi4ELi1ELb0EN4cute5tupleIJNS5_1CILi128EEENS7_ILi96EEENS7_ILi64EEEEEELi64ENS_10bfloat16_tEfNS_4arch4Sm80ELb0ELb1ELb1ELb0ELb1ELb0ELb1ELb0EEENS1_21CollectiveEpilogueFwdINS6_IJS8_SA_S9_EEENS6_IJNS7_ILi1EEESI_SI_EEESC_SE_Li128ELb0ELb1ELb0ELb0EEENS1_19SingleTileSchedulerILb0ELb0ELb1ELi128EEEEEEEEEvNT_6ParamsE)
        /*0080*/ 	.word	0x00000004


	//----- nvinfo : EIATTR_FRAME_SIZE
	.align		4
.L_32:
        /*0084*/ 	.byte	0x04, 0x11
        /*0086*/ 	.short	(.L_34 - .L_33)
	.align		4
.L_33:
        /*0088*/ 	.word	index@(_ZN7cutlass13device_kernelIN5flash19enable_sm80_to_sm89INS1_16FlashAttnFwdSm80INS1_25CollectiveMainloopFwdSm80ILi4ELi1ELb0EN4cute5tupleIJNS5_1CILi128EEENS7_ILi96EEENS7_ILi64EEEEEELi64ENS_10bfloat16_tEfNS_4arch4Sm80ELb0ELb1ELb1ELb0ELb1ELb0ELb1ELb0EEENS1_21CollectiveEpilogueFwdINS6_IJS8_SA_S9_EEENS6_IJNS7_ILi1EEESI_SI_EEESC_SE_Li128ELb0ELb1ELb0ELb0EEENS1_19SingleTileSchedulerILb0ELb0ELb1ELi128EEEEEEEEEvNT_6ParamsE)
        /*008c*/ 	.word	0x00000000


	//----- nvinfo : EIATTR_REGCOUNT
	.align		4
.L_34:
        /*0090*/ 	.byte	0x04, 0x2f
        /*0092*/ 	.short	(.L_36 - .L_35)
	.align		4
.L_35:
        /*0094*/ 	.word	index@(_ZN7cutlass13device_kernelIN5flash19enable_sm80_to_sm89INS1_16FlashAttnFwdSm80INS1_25CollectiveMainloopFwdSm80ILi4ELi1ELb0EN4cute5tupleIJNS5_1CILi128EEENS7_ILi112EEENS7_ILi64EEEEEELi64ENS_10bfloat16_tEfNS_4arch4Sm80ELb0ELb0ELb1ELb1ELb1ELb1ELb1ELb0EEENS1_21CollectiveEpilogueFwdINS6_IJS8_SA_S9_EEENS6_IJNS7_ILi1EEESI_SI_EEESC_SE_Li128ELb1ELb1ELb0ELb0EEENS1_19SingleTileSchedulerILb1ELb0ELb1ELi128EEEEEEEEEvNT_6ParamsE)
        /*0098*/ 	.word	0x00000004


	//----- nvinfo : EIATTR_FRAME_SIZE
	.align		4
.L_36:
        /*009c*/ 	.byte	0x04, 0x11
        /*009e*/ 	.short	(.L_38 - .L_37)
	.align		4
.L_37:
        /*00a0*/ 	.word	index@(_ZN7cutlass13device_kernelIN5flash19enable_sm80_to_sm89INS1_16FlashAttnFwdSm80INS1_25CollectiveMainloopFwdSm80ILi4ELi1ELb0EN4cute5tupleIJNS5_1CILi128EEENS7_ILi112EEENS7_ILi64EEEEEELi64ENS_10bfloat16_tEfNS_4arch4Sm80ELb0ELb0ELb1ELb1ELb1ELb1ELb1ELb0EEENS1_21CollectiveEpilogueFwdINS6_IJS8_SA_S9_EEENS6_IJNS7_ILi1EEESI_SI_EEESC_SE_Li128ELb1ELb1ELb0ELb0EEENS1_19SingleTileSchedulerILb1ELb0ELb1ELi128EEEEEEEEEvNT_6ParamsE)
        /*00a4*/ 	.word	0x00000000


	//----- nvinfo : EIATTR_REGCOUNT
	.align		4
.L_38:
        /*00a8*/ 	.byte	0x04, 0x2f
        /*00aa*/ 	.short	(.L_40 - .L_39)
	.align		4
.L_39:
        /*00ac*/ 	.word	index@(_ZN7cutlass13device_kernelIN5flash19enable_sm80_to_sm89INS1_16FlashAttnFwdSm80INS1_25CollectiveMainloopFwdSm80ILi4ELi1ELb0EN4cute5tupleIJNS5_1CILi128EEENS7_ILi112EEENS7_ILi64EEEEEELi64ENS_10bfloat16_tEfNS_4arch4Sm80ELb0ELb0ELb1ELb1ELb1ELb0ELb1ELb0EEENS1_21CollectiveEpilogueFwdINS6_IJS8_SA_S9_EEENS6_IJNS7_ILi1EEESI_SI_EEESC_SE_Li128ELb1ELb1ELb0ELb0EEENS1_19SingleTileSchedulerILb1ELb0ELb1ELi128EEEEEEEEEvNT_6ParamsE)
        /*00b0*/ 	.word	0x00000004


	//----- nvinfo : EIATTR_FRAME_SIZE
	.align		4
.L_40:
        /*00b4*/ 	.byte	0x04, 0x11
        /*00b6*/ 	.short	(.L_42 - .L_41)
	.align		4
.L_41:
        /*00b8*/ 	.word	index@(_ZN7cutlass13device_kernelIN5flash19enable_sm80_to_sm89INS1_16FlashAttnFwdSm80INS1_25CollectiveMainloopFwdSm80ILi4ELi1ELb0EN4cute5tupleIJNS5_1CILi128EEENS7_ILi112EEENS7_ILi64EEEEEELi64ENS_10bfloat16_tEfNS_4arch4Sm80ELb0ELb0ELb1ELb1ELb1ELb0ELb1ELb0EEENS1_21CollectiveEpilogueFwdINS6_IJS8_SA_S9_EEENS6_IJNS7_ILi1EEESI_SI_EEESC_SE_Li128ELb1ELb1ELb0ELb0EEENS1_19SingleTileSchedulerILb1ELb0ELb1ELi128EEEEEEEEEvNT_6ParamsE)
        /*00bc*/ 	.word	0x00000000


	//----- nvinfo : EIATTR_REGCOUNT
	.align		4
.L_42:
        /*00c0*/ 	.byte	0x04, 0x2f
        /*00c2*/ 	.short	(.L_44 - .L_43)
	.align		4
.L_43:
        /*00c4*/ 	.word	index@(_ZN7cutlass13device_kernelIN5flash19enable_sm80_to_sm89INS1_16FlashAttnFwdSm80INS1_25CollectiveMainloopFwdSm80ILi4ELi1ELb0EN4cute5tupleIJNS5_1CILi128EEENS7_ILi112EEENS7_ILi64EEEEEELi64ENS_10bfloat16_tEfNS_4arch4Sm80ELb0ELb0ELb1ELb0ELb1ELb0ELb1ELb0EEENS1_21CollectiveEpilogueFwdINS6_IJS8_SA_S9_EEENS6_IJNS7_ILi1EEESI_SI_EEESC_SE_Li128ELb0ELb1ELb0ELb0EEENS1_19SingleTileSchedulerILb0ELb0ELb1ELi128EEEEEEEEEvNT_6ParamsE)
        /*00c8*/ 	.word	0x00000004


	//----- nvinfo : EIATTR_FRAME_SIZE
	.align		4
.L_44:
        /*00cc*/ 	.byte	0x04, 0x11
        /*00ce*/ 	.short	(.L_46 - .L_45)
	.align		4
.L_45:
        /*00d0*/ 	.word	index@(_ZN7cutlass13device_kernelIN5flash19enable_sm80_to_sm89INS1_16FlashAttnFwdSm80INS1_25CollectiveMainloopFwdSm80ILi4ELi1ELb0EN4cute5tupleIJNS5_1CILi128EEENS7_ILi112EEENS7_ILi64EEEEEELi64ENS_10bfloat16_tEfNS_4arch4Sm80ELb0ELb0ELb1ELb0ELb1ELb0ELb1ELb0EEENS1_21CollectiveEpilogueFwdINS6_IJS8_SA_S9_EEENS6_IJNS7_ILi1EEESI_SI_EEESC_SE_Li128ELb0ELb1ELb0ELb0EEENS1_19SingleTileSchedulerILb0ELb0ELb1ELi128EEEEEEEEEvNT_6ParamsE)
        /*00d4*/ 	.word	0x00000000


	//----- nvinfo : EIATTR_MIN_STACK_SIZE
	.align		4
.L_46:
        /*00d8*/ 	.byte	0x04, 0x12
        /*00da*/ 	.short	(.L_48 - .L_47)
	.align		4
.L_47:
        /*00dc*/ 	.word	index@(_ZN7cutlass13device_kernelIN5flash19enable_sm80_to_sm89INS1_16FlashAttnFwdSm80INS1_25CollectiveMainloopFwdSm80ILi4ELi1ELb0EN4cute5tupleIJNS5_1CILi128EEENS7_ILi112EEENS7_ILi64EEEEEELi64ENS_10bfloat16_tEfNS_4arch4Sm80ELb0ELb0ELb1ELb0ELb1ELb0ELb1ELb0EEENS1_21CollectiveEpilogueFwdINS6_IJS8_SA_S9_EEENS6_IJNS7_ILi1EEESI_SI_EEESC_SE_Li128ELb0ELb1ELb0ELb0EEENS1_19SingleTileSchedulerILb0ELb0ELb1ELi128EEEEEEEEEvNT_6ParamsE)
        /*00e0*/ 	.word	0x00000000


	//----- nvinfo : EIATTR_MIN_STACK_SIZE
	.align		4
.L_48:
        /*00e4*/ 	.byte	0x04, 0x12
        /*00e6*/ 	.short	(.L_50 - .L_49)
	.align		4
.L_49:
        /*00e8*/ 	.word	index@(_ZN7cutlass13device_kernelIN5flash19enable_sm80_to_sm89INS1_16FlashAttnFwdSm80INS1_25CollectiveMainloopFwdSm80ILi4ELi1ELb0EN4cute5tupleIJNS5_1CILi128EEENS7_ILi112EEENS7_ILi64EEEEEELi64ENS_10bfloat16_tEfNS_4arch4Sm80ELb0ELb0ELb1ELb1ELb1ELb0ELb1ELb0EEENS1_21CollectiveEpilogueFwdINS6_IJS8_SA_S9_EEENS6_IJNS7_ILi1EEESI_SI_EEESC_SE_Li128ELb1ELb1ELb0ELb0EEENS1_19SingleTileSchedulerILb1ELb0ELb1ELi128EEEEEEEEEvNT_6ParamsE)
        /*00ec*/ 	.word	0x00000000


	//----- nvinfo : EIATTR_MIN_STACK_SIZE
	.align		4
.L_50:
        /*00f0*/ 	.byte	0x04, 0x12
        /*00f2*/ 	.short	(.L_52 - .L_51)
	.align		4
.L_51:
        /*00f4*/ 	.word	index@(_ZN7cutlass13device_kernelIN5flash19enable_sm80_to_sm89INS1_16FlashAttnFwdSm80INS1_25CollectiveMainloopFwdSm80ILi4ELi1ELb0EN4cute5tupleIJNS5_1CILi128EEENS7_ILi112EEENS7_ILi64EEEEEELi64ENS_10bfloat16_tEfNS_4arch4Sm80ELb0ELb0ELb1ELb1ELb1ELb1ELb1ELb0EEENS1_21CollectiveEpilogueFwdINS6_IJS8_SA_S9_EEENS6_IJNS7_ILi1EEESI_SI_EEESC_SE_Li128ELb1ELb1ELb0ELb0EEENS1_19SingleTileSchedulerILb1ELb0ELb1ELi128EEEEEEEEEvNT_6ParamsE)
        /*00f8*/ 	.word	0x00000000


	//----- nvinfo : EIATTR_MIN_STACK_SIZE
	.align		4
.L_52:
        /*00fc*/ 	.byte	0x04, 0x12
        /*00fe*/ 	.short	(.L_54 - .L_53)
	.align		4
.L_53:
        /*0100*/ 	.word	index@(_ZN7cutlass13device_kernelIN5flash19enable_sm80_to_sm89INS1_16FlashAttnFwdSm80INS1_25CollectiveMainloopFwdSm80ILi4ELi1ELb0EN4cute5tupleIJNS5_1CILi128EEENS7_ILi96EEENS7_ILi64EEEEEELi64ENS_10bfloat16_tEfNS_4arch4Sm80ELb0ELb1ELb1ELb0ELb1ELb0ELb1ELb0EEENS1_21CollectiveEpilogueFwdINS6_IJS8_SA_S9_EEENS6_IJNS7_ILi1EEESI_SI_EEESC_SE_Li128ELb0ELb1ELb0ELb0EEENS1_19SingleTileSchedulerILb0ELb0ELb1ELi128EEEEEEEEEvNT_6ParamsE)
        /*0104*/ 	.word	0x00000000


	//----- nvinfo : EIATTR_MIN_STACK_SIZE
	.align		4
.L_54:
        /*0108*/ 	.byte	0x04, 0x12
        /*010a*/ 	.short	(.L_56 - .L_55)
	.align		4
.L_55:
        /*010c*/ 	.word	index@(_ZN7cutlass13device_kernelIN5flash19enable_sm80_to_sm89INS1_16FlashAttnFwdSm80INS1_25CollectiveMainloopFwdSm80ILi4ELi1ELb0EN4cute5tupleIJNS5_1CILi128EEENS7_ILi96EEENS7_ILi64EEEEEELi64ENS_10bfloat16_tEfNS_4arch4Sm80ELb0ELb1ELb1ELb1ELb1ELb0ELb1ELb0EEENS1_21CollectiveEpilogueFwdINS6_IJS8_SA_S9_EEENS6_IJNS7_ILi1EEESI_SI_EEESC_SE_Li128ELb1ELb1ELb0ELb0EEENS1_19SingleTileSchedulerILb1ELb0ELb1ELi128EEEEEEEEEvNT_6ParamsE)
        /*0110*/ 	.word	0x00000000


	//----- nvinfo : EIATTR_MIN_STACK_SIZE
	.align		4
.L_56:
        /*0114*/ 	.byte	0x04, 0x12
        /*0116*/ 	.short	(.L_58 - .L_57)
	.align		4
.L_57:
        /*0118*/ 	.word	index@(_ZN7cutlass13device_kernelIN5flash19enable_sm80_to_sm89INS1_16FlashAttnFwdSm80INS1_25CollectiveMainloopFwdSm80ILi4ELi1ELb0EN4cute5tupleIJNS5_1CILi128EEENS7_ILi96EEENS7_ILi64EEEEEELi64ENS_10bfloat16_tEfNS_4arch4Sm80ELb0ELb1ELb1ELb1ELb1ELb1ELb1ELb0EEENS1_21CollectiveEpilogueFwdINS6_IJS8_SA_S9_EEENS6_IJNS7_ILi1EEESI_SI_EEESC_SE_Li128ELb1ELb1ELb0ELb0EEENS1_19SingleTileSchedulerILb1ELb0ELb1ELi128EEEEEEEEEvNT_6ParamsE)
        /*011c*/ 	.word	0x00000000


	//----- nvinfo : EIATTR_MIN_STACK_SIZE
	.align		4
.L_58:
        /*0120*/ 	.byte	0x04, 0x12
        /*0122*/ 	.short	(.L_60 - .L_59)
	.align		4
.L_59:
        /*0124*/ 	.word	index@(_ZN7cutlass13device_kernelIN5flash19enable_sm80_to_sm89INS1_16FlashAttnFwdSm80INS1_25CollectiveMainloopFwdSm80ILi4ELi1ELb0EN4cute5tupleIJNS5_1CILi128EEENS7_ILi112EEENS7_ILi64EEEEEELi64ENS_10bfloat16_tEfNS_4arch4Sm80ELb1ELb0ELb1ELb0ELb1ELb0ELb1ELb0EEENS1_21CollectiveEpilogueFwdINS6_IJS8_SA_S9_EEENS6_IJNS7_ILi1EEESI_SI_EEESC_SE_Li128ELb0ELb1ELb0ELb0EEENS1_30DynamicPersistentTileSchedulerILi128ELi128ELb0ELb1ELb0EEEEEEEEEvNT_6ParamsE)
        /*0128*/ 	.word	0x00000000


	//----- nvinfo : EIATTR_MIN_STACK_SIZE
	.align		4
.L_60:
        /*012c*/ 	.byte	0x04, 0x12
        /*012e*/ 	.short	(.L_62 - .L_61)
	.align		4
.L_61:
        /*0130*/ 	.word	index@(_ZN7cutlass13device_kernelIN5flash19enable_sm80_to_sm89INS1_16FlashAttnFwdSm80INS1_25CollectiveMainloopFwdSm80ILi4ELi1ELb0EN4cute5tupleIJNS5_1CILi128EEENS7_ILi112EEENS7_ILi64EEEEEELi64ENS_10bfloat16_tEfNS_4arch4Sm80ELb1ELb0ELb1ELb1ELb1ELb0ELb1ELb0EEENS1_21CollectiveEpilogueFwdINS6_IJS8_SA_S9_EEENS6_IJNS7_ILi1EEESI_SI_EEESC_SE_Li128ELb1ELb1ELb0ELb0EEENS1_19SingleTileSchedulerILb1ELb0ELb1ELi128EEEEEEEEEvNT_6ParamsE)
        /*0134*/ 	.word	0x00000000


	//----- nvinfo : EIATTR_MIN_STACK_SIZE
	.align		4
.L_62:
        /*0138*/ 	.byte	0x04, 0x12
        /*013a*/ 	.short	(.L_64 - .L_63)
	.align		4
.L_63:
        /*013c*/ 	.word	index@(_ZN7cutlass13device_kernelIN5flash19enable_sm80_to_sm89INS1_16FlashAttnFwdSm80INS1_25CollectiveMainloopFwdSm80ILi4ELi1ELb0EN4cute5tupleIJNS5_1CILi128EEENS7_ILi112EEENS7_ILi64EEEEEELi64ENS_10bfloat16_tEfNS_4arch4Sm80ELb1ELb0ELb1ELb1ELb1ELb1ELb1ELb0EEENS1_21CollectiveEpilogueFwdINS6_IJS8_SA_S9_EEENS6_IJNS7_ILi1EEESI_SI_EEESC_SE_Li128ELb1ELb1ELb0ELb0EEENS1_19SingleTileSchedulerILb1ELb0ELb1ELi128EEEEEEEEEvNT_6ParamsE)
        /*0140*/ 	.word	0x00000000
.L_64:


//--------------------- .nv.compat                --------------------------
	.section	.nv.compat,"",@"SHT_CUDA_COMPAT_INFO"
	.align	4
        /*0000*/ 	.byte	0x02, 0x09, 0x01, 0x00, 0x02, 0x02, 0x01, 0x00, 0x02, 0x05, 0x05, 0x00, 0x03, 0x07, 0x01, 0x01
        /*0010*/ 	.byte	0x02, 0x03, 0x00, 0x00, 0x02, 0x06, 0x01, 0x00, 0x04, 0x0b, 0x08, 0x00, 0x00, 0x00, 0x00, 0x00
        /*0020*/ 	.byte	0x00, 0x00, 0x00, 0x00


//--------------------- .nv.info._ZN7cutlass13device_kernelIN5flash19enable_sm80_to_sm89INS1_16FlashAttnFwdSm80INS1_25CollectiveMainloopFwdSm80ILi4ELi1ELb0EN4cute5tupleIJNS5_1CILi128EEENS7_ILi112EEENS7_ILi64EEEEEELi64ENS_10bfloat16_tEfNS_4arch4Sm80ELb0ELb0ELb1ELb0ELb1ELb0ELb1ELb0EEENS1_21CollectiveEpilogueFwdINS6_IJS8_SA_S9_EEENS6_IJNS7_ILi1EEESI_SI_EEESC_SE_Li128ELb0ELb1ELb0ELb0EEENS1_19SingleTileSchedulerILb0ELb0ELb1ELi128EEEEEEEEEvNT_6ParamsE --------------------------
	.section	.nv.info._ZN7cutlass13device_kernelIN5flash19enable_sm80_to_sm89INS1_16FlashAttnFwdSm80INS1_25CollectiveMainloopFwdSm80ILi4ELi1ELb0EN4cute5tupleIJNS5_1CILi128EEENS7_ILi112EEENS7_ILi64EEEEEELi64ENS_10bfloat16_tEfNS_4arch4Sm80ELb0ELb0ELb1ELb0ELb1ELb0ELb1ELb0EEENS1_21CollectiveEpilogueFwdINS6_IJS8_SA_S9_EEENS6_IJNS7_ILi1EEESI_SI_EEESC_SE_Li128ELb0ELb1ELb0ELb0EEENS1_19SingleTileSchedulerILb0ELb0ELb1ELi128EEEEEEEEEvNT_6ParamsE,"",@"SHT_CUDA_INFO"
	.sectionflags	@""
	.align	4


	//----- nvinfo : EIATTR_CUDA_API_VERSION
	.align		4
        /*0000*/ 	.byte	0x04, 0x37
        /*0002*/ 	.short	(.L_66 - .L_65)
.L_65:
        /*0004*/ 	.word	0x00000082


	//----- nvinfo : EIATTR_KPARAM_INFO
	.align		4
.L_66:
        /*0008*/ 	.byte	0x04, 0x17
        /*000a*/ 	.short	(.L_68 - .L_67)
.L_67:
        /*000c*/ 	.word	0x00000000
        /*0010*/ 	.short	0x0000
        /*0012*/ 	.short	0x0000
        /*0014*/ 	.byte	0x00, 0xf0, 0x61, 0x10


	//----- nvinfo : EIATTR_SPARSE_MMA_MASK
	.align		4
.L_68:
        /*0018*/ 	.byte	0x03, 0x50
        /*001a*/ 	.short	0x0000


	//----- nvinfo : EIATTR_MAXREG_COUNT
	.align		4
        /*001c*/ 	.byte	0x03, 0x1b
        /*001e*/ 	.short	0x00ff


	//----- nvinfo : EIATTR_MERCURY_ISA_VERSION
	.align		4
        /*0020*/ 	.byte	0x03, 0x5f
        /*0022*/ 	.short	0x0101


	//----- nvinfo : EIATTR_EXIT_INSTR_OFFSETS
	.align		4
        /*0024*/ 	.byte	0x04, 0x1c
        /*0026*/ 	.short	(.L_70 - .L_69)


	//   ....[0]....
.L_69:
        /*0028*/ 	.word	0x00000010


	//----- nvinfo : EIATTR_MAX_THREADS
	.align		4
.L_70:
        /*002c*/ 	.byte	0x04, 0x05
        /*002e*/ 	.short	(.L_72 - .L_71)
.L_71:
        /*0030*/ 	.word	0x00000080
        /*0034*/ 	.word	0x00000001
        /*0038*/ 	.word	0x00000001


	//----- nvinfo : EIATTR_CBANK_PARAM_SIZE
	.align		4
.L_72:
        /*003c*/ 	.byte	0x03, 0x19
        /*003e*/ 	.short	0x0418


	//----- nvinfo : EIATTR_PARAM_CBANK
	.align		4
        /*0040*/ 	.byte	0x04, 0x0a
        /*0042*/ 	.short	(.L_74 - .L_73)
	.align		4
.L_73:
        /*0044*/ 	.word	index@(.nv.constant0._ZN7cutlass13device_kernelIN5flash19enable_sm80_to_sm89INS1_16FlashAttnFwdSm80INS1_25CollectiveMainloopFwdSm80ILi4ELi1ELb0EN4cute5tupleIJNS5_1CILi128EEENS7_ILi112EEENS7_ILi64EEEEEELi64ENS_10bfloat16_tEfNS_4arch4Sm80ELb0ELb0ELb1ELb0ELb1ELb0ELb1ELb0EEENS1_21CollectiveEpilogueFwdINS6_IJS8_SA_S9_EEENS6_IJNS7_ILi1EEESI_SI_EEESC_SE_Li128ELb0ELb1ELb0ELb0EEENS1_19SingleTileSchedulerILb0ELb0ELb1ELi128EEEEEEEEEvNT_6ParamsE)
        /*0048*/ 	.short	0x0210
        /*004a*/ 	.short	0x0418


	//----- nvinfo : EIATTR_SW_WAR
	.align		4
.L_74:
        /*004c*/ 	.byte	0x04, 0x36
        /*004e*/ 	.short	(.L_76 - .L_75)
.L_75:
        /*0050*/ 	.word	0x00000008
.L_76:


//--------------------- .nv.info._ZN7cutlass13device_kernelIN5flash19enable_sm80_to_sm89INS1_16FlashAttnFwdSm80INS1_25CollectiveMainloopFwdSm80ILi4ELi1ELb0EN4cute5tupleIJNS5_1CILi128EEENS7_ILi112EEENS7_ILi64EEEEEELi64ENS_10bfloat16_tEfNS_4arch4Sm80ELb0ELb0ELb1ELb1ELb1ELb0ELb1ELb0EEENS1_21CollectiveEpilogueFwdINS6_IJS8_SA_S9_EEENS6_IJNS7_ILi1EEESI_SI_EEESC_SE_Li128ELb1ELb1ELb0ELb0EEENS1_19SingleTileSchedulerILb1ELb0ELb1ELi128EEEEEEEEEvNT_6ParamsE --------------------------
	.section	.nv.info._ZN7cutlass13device_kernelIN5flash19enable_sm80_to_sm89INS1_16FlashAttnFwdSm80INS1_25CollectiveMainloopFwdSm80ILi4ELi1ELb0EN4cute5tupleIJNS5_1CILi128EEENS7_ILi112EEENS7_ILi64EEEEEELi64ENS_10bfloat16_tEfNS_4arch4Sm80ELb0ELb0ELb1ELb1ELb1ELb0ELb1ELb0EEENS1_21CollectiveEpilogueFwdINS6_IJS8_SA_S9_EEENS6_IJNS7_ILi1EEESI_SI_EEESC_SE_Li128ELb1ELb1ELb0ELb0EEENS1_19SingleTileSchedulerILb1ELb0ELb1ELi128EEEEEEEEEvNT_6ParamsE,"",@"SHT_CUDA_INFO"
	.sectionflags	@""
	.align	4


	//----- nvinfo : EIATTR_CUDA_API_VERSION
	.align		4
        /*0000*/ 	.byte	0x04, 0x37
        /*0002*/ 	.short	(.L_78 - .L_77)
.L_77:
        /*0004*/ 	.word	0x00000082


	//----- nvinfo : EIATTR_KPARAM_INFO
	.align		4
.L_78:
        /*0008*/ 	.byte	0x04, 0x17
        /*000a*/ 	.short	(.L_80 - .L_79)
.L_79:
        /*000c*/ 	.word	0x00000000
        /*0010*/ 	.short	0x0000
        /*0012*/ 	.short	0x0000
        /*0014*/ 	.byte	0x00, 0xf0, 0x61, 0x10


	//----- nvinfo : EIATTR_SPARSE_MMA_MASK
	.align		4
.L_80:
        /*0018*/ 	.byte	0x03, 0x50
        /*001a*/ 	.short	0x0000


	//----- nvinfo : EIATTR_MAXREG_COUNT
	.align		4
        /*001c*/ 	.byte	0x03, 0x1b
        /*001e*/ 	.short	0x00ff


	//----- nvinfo : EIATTR_MERCURY_ISA_VERSION
	.align		4
        /*0020*/ 	.byte	0x03, 0x5f
        /*0022*/ 	.short	0x0101


	//----- nvinfo : EIATTR_EXIT_INSTR_OFFSETS
	.align		4
        /*0024*/ 	.byte	0x04, 0x1c
        /*0026*/ 	.short	(.L_82 - .L_81)


	//   ....[0]....
.L_81:
        /*0028*/ 	.word	0x00000010


	//----- nvinfo : EIATTR_MAX_THREADS
	.align		4
.L_82:
        /*002c*/ 	.byte	0x04, 0x05
        /*002e*/ 	.short	(.L_84 - .L_83)
.L_83:
        /*0030*/ 	.word	0x00000080
        /*0034*/ 	.word	0x00000001
        /*0038*/ 	.word	0x00000001


	//----- nvinfo : EIATTR_CBANK_PARAM_SIZE
	.align		4
.L_84:
        /*003c*/ 	.byte	0x03, 0x19
        /*003e*/ 	.short	0x0418


	//----- nvinfo : EIATTR_PARAM_CBANK
	.align		4
        /*0040*/ 	.byte	0x04, 0x0a
        /*0042*/ 	.short	(.L_86 - .L_85)
	.align		4
.L_85:
        /*0044*/ 	.word	index@(.nv.constant0._ZN7cutlass13device_kernelIN5flash19enable_sm80_to_sm89INS1_16FlashAttnFwdSm80INS1_25CollectiveMainloopFwdSm80ILi4ELi1ELb0EN4cute5tupleIJNS5_1CILi128EEENS7_ILi112EEENS7_ILi64EEEEEELi64ENS_10bfloat16_tEfNS_4arch4Sm80ELb0ELb0ELb1ELb1ELb1ELb0ELb1ELb0EEENS1_21CollectiveEpilogueFwdINS6_IJS8_SA_S9_EEENS6_IJNS7_ILi1EEESI_SI_EEESC_SE_Li128ELb1ELb1ELb0ELb0EEENS1_19SingleTileSchedulerILb1ELb0ELb1ELi128EEEEEEEEEvNT_6ParamsE)
        /*0048*/ 	.short	0x0210
        /*004a*/ 	.short	0x0418


	//----- nvinfo : EIATTR_SW_WAR
	.align		4
.L_86:
        /*004c*/ 	.byte	0x04, 0x36
        /*004e*/ 	.short	(.L_88 - .L_87)
.L_87:
        /*0050*/ 	.word	0x00000008
.L_88:


//--------------------- .nv.info._ZN7cutlass13device_kernelIN5flash19enable_sm80_to_sm89INS1_16FlashAttnFwdSm80INS1_25CollectiveMainloopFwdSm80ILi4ELi1ELb0EN4cute5tupleIJNS5_1CILi128EEENS7_ILi112EEENS7_ILi64EEEEEELi64ENS_10bfloat16_tEfNS_4arch4Sm80ELb0ELb0ELb1ELb1ELb1ELb1ELb1ELb0EEENS1_21CollectiveEpilogueFwdINS6_IJS8_SA_S9_EEENS6_IJNS7_ILi1EEESI_SI_EEESC_SE_Li128ELb1ELb1ELb0ELb0EEENS1_19SingleTileSchedulerILb1ELb0ELb1ELi128EEEEEEEEEvNT_6ParamsE --------------------------
	.section	.nv.info._ZN7cutlass13device_kernelIN5flash19enable_sm80_to_sm89INS1_16FlashAttnFwdSm80INS1_25CollectiveMainloopFwdSm80ILi4ELi1ELb0EN4cute5tupleIJNS5_1CILi128EEENS7_ILi112EEENS7_ILi64EEEEEELi64ENS_10bfloat16_tEfNS_4arch4Sm80ELb0ELb0ELb1ELb1ELb1ELb1ELb1ELb0EEENS1_21CollectiveEpilogueFwdINS6_IJS8_SA_S9_EEENS6_IJNS7_ILi1EEESI_SI_EEESC_SE_Li128ELb1ELb1ELb0ELb0EEENS1_19SingleTileSchedulerILb1ELb0ELb1ELi128EEEEEEEEEvNT_6ParamsE,"",@"SHT_CUDA_INFO"
	.sectionflags	@""
	.align	4


	//----- nvinfo : EIATTR_CUDA_API_VERSION
	.align		4
        /*0000*/ 	.byte	0x04, 0x37
        /*0002*/ 	.short	(.L_90 - .L_89)
.L_89:
        /*0004*/ 	.word	0x00000082


	//----- nvinfo : EIATTR_KPARAM_INFO
	.align		4
.L_90:
        /*0008*/ 	.byte	0x04, 0x17
        /*000a*/ 	.short	(.L_92 - .L_91)
.L_91:
        /*000c*/ 	.word	0x00000000
        /*0010*/ 	.short	0x0000
        /*0012*/ 	.short	0x0000
        /*0014*/ 	.byte	0x00, 0xf0, 0x61, 0x10


	//----- nvinfo : EIATTR_SPARSE_MMA_MASK
	.align		4
.L_92:
        /*0018*/ 	.byte	0x03, 0x50
        /*001a*/ 	.short	0x0000


	//----- nvinfo : EIATTR_MAXREG_COUNT
	.align		4
        /*001c*/ 	.byte	0x03, 0x1b
        /*001e*/ 	.short	0x00ff


	//----- nvinfo : EIATTR_MERCURY_ISA_VERSION
	.align		4
        /*0020*/ 	.byte	0x03, 0x5f
        /*0022*/ 	.short	0x0101


	//----- nvinfo : EIATTR_EXIT_INSTR_OFFSETS
	.align		4
        /*0024*/ 	.byte	0x04, 0x1c
        /*0026*/ 	.short	(.L_94 - .L_93)


	//   ....[0]....
.L_93:
        /*0028*/ 	.word	0x00000010


	//----- nvinfo : EIATTR_MAX_THREADS
	.align		4
.L_94:
        /*002c*/ 	.byte	0x04, 0x05
        /*002e*/ 	.short	(.L_96 - .L_95)
.L_95:
        /*0030*/ 	.word	0x00000080
        /*0034*/ 	.word	0x00000001
        /*0038*/ 	.word	0x00000001


	//----- nvinfo : EIATTR_CBANK_PARAM_SIZE
	.align		4
.L_96:
        /*003c*/ 	.byte	0x03, 0x19
        /*003e*/ 	.short	0x0418


	//----- nvinfo : EIATTR_PARAM_CBANK
	.align		4
        /*0040*/ 	.byte	0x04, 0x0a
        /*0042*/ 	.short	(.L_98 - .L_97)
	.align		4
.L_97:
        /*0044*/ 	.word	index@(.nv.constant0._ZN7cutlass13device_kernelIN5flash19enable_sm80_to_sm89INS1_16FlashAttnFwdSm80INS1_25CollectiveMainloopFwdSm80ILi4ELi1ELb0EN4cute5tupleIJNS5_1CILi128EEENS7_ILi112EEENS7_ILi64EEEEEELi64ENS_10bfloat16_tEfNS_4arch4Sm80ELb0ELb0ELb1ELb1ELb1ELb1ELb1ELb0EEENS1_21CollectiveEpilogueFwdINS6_IJS8_SA_S9_EEENS6_IJNS7_ILi1EEESI_SI_EEESC_SE_Li128ELb1ELb1ELb0ELb0EEENS1_19SingleTileSchedulerILb1ELb0ELb1ELi128EEEEEEEEEvNT_6ParamsE)
        /*0048*/ 	.short	0x0210
        /*004a*/ 	.short	0x0418


	//----- nvinfo : EIATTR_SW_WAR
	.align		4
.L_98:
        /*004c*/ 	.byte	0x04, 0x36
        /*004e*/ 	.short	(.L_100 - .L_99)
.L_99:
        /*0050*/ 	.word	0x00000008
.L_100:


//--------------------- .nv.info._ZN7cutlass13device_kernelIN5flash19enable_sm80_to_sm89INS1_16FlashAttnFwdSm80INS1_25CollectiveMainloopFwdSm80ILi4ELi1ELb0EN4cute5tupleIJNS5_1CILi128EEENS7_ILi96EEENS7_ILi64EEEEEELi64ENS_10bfloat16_tEfNS_4arch4Sm80ELb0ELb1ELb1ELb0ELb1ELb0ELb1ELb0EEENS1_21CollectiveEpilogueFwdINS6_IJS8_SA_S9_EEENS6_IJNS7_ILi1EEESI_SI_EEESC_SE_Li128ELb0ELb1ELb0ELb0EEENS1_19SingleTileSchedulerILb0ELb0ELb1ELi128EEEEEEEEEvNT_6ParamsE --------------------------
	.section	.nv.info._ZN7cutlass13device_kernelIN5flash19enable_sm80_to_sm89INS1_16FlashAttnFwdSm80INS1_25CollectiveMainloopFwdSm80ILi4ELi1ELb0EN4cute5tupleIJNS5_1CILi128EEENS7_ILi96EEENS7_ILi64EEEEEELi64ENS_10bfloat16_tEfNS_4arch4Sm80ELb0ELb1ELb1ELb0ELb1ELb0ELb1ELb0EEENS1_21CollectiveEpilogueFwdINS6_IJS8_SA_S9_EEENS6_IJNS7_ILi1EEESI_SI_EEESC_SE_Li128ELb0ELb1ELb0ELb0EEENS1_19SingleTileSchedulerILb0ELb0ELb1ELi128EEEEEEEEEvNT_6ParamsE,"",@"SHT_CUDA_INFO"
	.sectionflags	@""
	.align	4


	//----- nvinfo : EIATTR_CUDA_API_VERSION
	.align		4
        /*0000*/ 	.byte	0x04, 0x37
        /*0002*/ 	.short	(.L_102 - .L_101)
.L_101:
        /*0004*/ 	.word	0x00000082


	//----- nvinfo : EIATTR_KPARAM_INFO
	.align		4
.L_102:
        /*0008*/ 	.byte	0x04, 0x17
        /*000a*/ 	.short	(.L_104 - .L_103)
.L_103:
        /*000c*/ 	.word	0x00000000
        /*0010*/ 	.short	0x0000
        /*0012*/ 	.short	0x0000
        /*0014*/ 	.byte	0x00, 0xf0, 0x61, 0x10


	//----- nvinfo : EIATTR_SPARSE_MMA_MASK
	.align		4
.L_104:
        /*0018*/ 	.byte	0x03, 0x50
        /*001a*/ 	.short	0x0000


	//----- nvinfo : EIATTR_MAXREG_COUNT
	.align		4
        /*001c*/ 	.byte	0x03, 0x1b
        /*001e*/ 	.short	0x00ff


	//----- nvinfo : EIATTR_MERCURY_ISA_VERSION
	.align		4
        /*0020*/ 	.byte	0x03, 0x5f
        /*0022*/ 	.short	0x0101


	//----- nvinfo : EIATTR_EXIT_INSTR_OFFSETS
	.align		4
        /*0024*/ 	.byte	0x04, 0x1c
        /*0026*/ 	.short	(.L_106 - .L_105)


	//   ....[0]....
.L_105:
        /*0028*/ 	.word	0x00000010


	//----- nvinfo : EIATTR_MAX_THREADS
	.align		4
.L_106:
        /*002c*/ 	.byte	0x04, 0x05
        /*002e*/ 	.short	(.L_108 - .L_107)
.L_107:
        /*0030*/ 	.word	0x00000080
        /*0034*/ 	.word	0x00000001
        /*0038*/ 	.word	0x00000001


	//----- nvinfo : EIATTR_CBANK_PARAM_SIZE
	.align		4
.L_108:
        /*003c*/ 	.byte	0x03, 0x19
        /*003e*/ 	.short	0x0418


	//----- nvinfo : EIATTR_PARAM_CBANK
	.align		4
        /*0040*/ 	.byte	0x04, 0x0a
        /*0042*/ 	.short	(.L_110 - .L_109)
	.align		4
.L_109:
        /*0044*/ 	.word	index@(.nv.constant0._ZN7cutlass13device_kernelIN5flash19enable_sm80_to_sm89INS1_16FlashAttnFwdSm80INS1_25CollectiveMainloopFwdSm80ILi4ELi1ELb0EN4cute5tupleIJNS5_1CILi128EEENS7_ILi96EEENS7_ILi64EEEEEELi64ENS_10bfloat16_tEfNS_4arch4Sm80ELb0ELb1ELb1ELb0ELb1ELb0ELb1ELb0EEENS1_21CollectiveEpilogueFwdINS6_IJS8_SA_S9_EEENS6_IJNS7_ILi1EEESI_SI_EEESC_SE_Li128ELb0ELb1ELb0ELb0EEENS1_19SingleTileSchedulerILb0ELb0ELb1ELi128EEEEEEEEEvNT_6ParamsE)
        /*0048*/ 	.short	0x0210
        /*004a*/ 	.short	0x0418


	//----- nvinfo : EIATTR_SW_WAR
	.align		4
.L_110:
        /*004c*/ 	.byte	0x04, 0x36
        /*004e*/ 	.short	(.L_112 - .L_111)
.L_111:
        /*0050*/ 	.word	0x00000008
.L_112:


//--------------------- .nv.info._ZN7cutlass13device_kernelIN5flash19enable_sm80_to_sm89INS1_16FlashAttnFwdSm80INS1_25CollectiveMainloopFwdSm80ILi4ELi1ELb0EN4cute5tupleIJNS5_1CILi128EEENS7_ILi96EEENS7_ILi64EEEEEELi64ENS_10bfloat16_tEfNS_4arch4Sm80ELb0ELb1ELb1ELb1ELb1ELb0ELb1ELb0EEENS1_21CollectiveEpilogueFwdINS6_IJS8_SA_S9_EEENS6_IJNS7_ILi1EEESI_SI_EEESC_SE_Li128ELb1ELb1ELb0ELb0EEENS1_19SingleTileSchedulerILb1ELb0ELb1ELi128EEEEEEEEEvNT_6ParamsE --------------------------
	.section	.nv.info._ZN7cutlass13device_kernelIN5flash19enable_sm80_to_sm89INS1_16FlashAttnFwdSm80INS1_25CollectiveMainloopFwdSm80ILi4ELi1ELb0EN4cute5tupleIJNS5_1CILi128EEENS7_ILi96EEENS7_ILi64EEEEEELi64ENS_10bfloat16_tEfNS_4arch4Sm80ELb0ELb1ELb1ELb1ELb1ELb0ELb1ELb0EEENS1_21CollectiveEpilogueFwdINS6_IJS8_SA_S9_EEENS6_IJNS7_ILi1EEESI_SI_EEESC_SE_Li128ELb1ELb1ELb0ELb0EEENS1_19SingleTileSchedulerILb1ELb0ELb1ELi128EEEEEEEEEvNT_6ParamsE,"",@"SHT_CUDA_INFO"
	.sectionflags	@""
	.align	4


	//----- nvinfo : EIATTR_CUDA_API_VERSION
	.align		4
        /*0000*/ 	.byte	0x04, 0x37
        /*0002*/ 	.short	(.L_114 - .L_113)
.L_113:
        /*0004*/ 	.word	0x00000082


	//----- nvinfo : EIATTR_KPARAM_INFO
	.align		4
.L_114:
        /*0008*/ 	.byte	0x04, 0x17
        /*000a*/ 	.short	(.L_116 - .L_115)
.L_115:
        /*000c*/ 	.word	0x00000000
        /*0010*/ 	.short	0x0000
        /*0012*/ 	.short	0x0000
        /*0014*/ 	.byte	0x00, 0xf0, 0x61, 0x10


	//----- nvinfo : EIATTR_SPARSE_MMA_MASK
	.align		4
.L_116:
        /*0018*/ 	.byte	0x03, 0x50
        /*001a*/ 	.short	0x0000


	//----- nvinfo : EIATTR_MAXREG_COUNT
	.align		4
        /*001c*/ 	.byte	0x03, 0x1b
        /*001e*/ 	.short	0x00ff


	//----- nvinfo : EIATTR_MERCURY_ISA_VERSION
	.align		4
        /*0020*/ 	.byte	0x03, 0x5f
        /*0022*/ 	.short	0x0101


	//----- nvinfo : EIATTR_EXIT_INSTR_OFFSETS
	.align		4
        /*0024*/ 	.byte	0x04, 0x1c
        /*0026*/ 	.short	(.L_118 - .L_117)


	//   ....[0]....
.L_117:
        /*0028*/ 	.word	0x00000010


	//----- nvinfo : EIATTR_MAX_THREADS
	.align		4
.L_118:
        /*002c*/ 	.byte	0x04, 0x05
        /*002e*/ 	.short	(.L_120 - .L_119)
.L_119:
        /*0030*/ 	.word	0x00000080
        /*0034*/ 	.word	0x00000001
        /*0038*/ 	.word	0x00000001


	//----- nvinfo : EIATTR_CBANK_PARAM_SIZE
	.align		4
.L_120:
        /*003c*/ 	.byte	0x03, 0x19
        /*003e*/ 	.short	0x0418


	//----- nvinfo : EIATTR_PARAM_CBANK
	.align		4
        /*0040*/ 	.byte	0x04, 0x0a
        /*0042*/ 	.short	(.L_122 - .L_121)
	.align		4
.L_121:
        /*0044*/ 	.word	index@(.nv.constant0._ZN7cutlass13device_kernelIN5flash19enable_sm80_to_sm89INS1_16FlashAttnFwdSm80INS1_25CollectiveMainloopFwdSm80ILi4ELi1ELb0EN4cute5tupleIJNS5_1CILi128EEENS7_ILi96EEENS7_ILi64EEEEEELi64ENS_10bfloat16_tEfNS_4arch4Sm80ELb0ELb1ELb1ELb1ELb1ELb0ELb1ELb0EEENS1_21CollectiveEpilogueFwdINS6_IJS8_SA_S9_EEENS6_IJNS7_ILi1EEESI_SI_EEESC_SE_Li128ELb1ELb1ELb0ELb0EEENS1_19SingleTileSchedulerILb1ELb0ELb1ELi128EEEEEEEEEvNT_6ParamsE)
        /*0048*/ 	.short	0x0210
        /*004a*/ 	.short	0x0418


	//----- nvinfo : EIATTR_SW_WAR
	.align		4
.L_122:
        /*004c*/ 	.byte	0x04, 0x36
        /*004e*/ 	.short	(.L_124 - .L_123)
.L_123:
        /*0050*/ 	.word	0x00000008
.L_124:


//--------------------- .nv.info._ZN7cutlass13device_kernelIN5flash19enable_sm80_to_sm89INS1_16FlashAttnFwdSm80INS1_25CollectiveMainloopFwdSm80ILi4ELi1ELb0EN4cute5tupleIJNS5_1CILi128EEENS7_ILi96EEENS7_ILi64EEEEEELi64ENS_10bfloat16_tEfNS_4arch4Sm80ELb0ELb1ELb1ELb1ELb1ELb1ELb1ELb0EEENS1_21CollectiveEpilogueFwdINS6_IJS8_SA_S9_EEENS6_IJNS7_ILi1EEESI_SI_EEESC_SE_Li128ELb1ELb1ELb0ELb0EEENS1_19SingleTileSchedulerILb1ELb0ELb1ELi128EEEEEEEEEvNT_6ParamsE --------------------------
	.section	.nv.info._ZN7cutlass13device_kernelIN5flash19enable_sm80_to_sm89INS1_16FlashAttnFwdSm80INS1_25CollectiveMainloopFwdSm80ILi4ELi1ELb0EN4cute5tupleIJNS5_1CILi128EEENS7_ILi96EEENS7_ILi64EEEEEELi64ENS_10bfloat16_tEfNS_4arch4Sm80ELb0ELb1ELb1ELb1ELb1ELb1ELb1ELb0EEENS1_21CollectiveEpilogueFwdINS6_IJS8_SA_S9_EEENS6_IJNS7_ILi1EEESI_SI_EEESC_SE_Li128ELb1ELb1ELb0ELb0EEENS1_19SingleTileSchedulerILb1ELb0ELb1ELi128EEEEEEEEEvNT_6ParamsE,"",@"SHT_CUDA_INFO"
	.sectionflags	@""
	.align	4


	//----- nvinfo : EIATTR_CUDA_API_VERSION
	.align		4
        /*0000*/ 	.byte	0x04, 0x37
        /*0002*/ 	.short	(.L_126 - .L_125)
.L_125:
        /*0004*/ 	.word	0x00000082


	//----- nvinfo : EIATTR_KPARAM_INFO
	.align		4
.L_126:
        /*0008*/ 	.byte	0x04, 0x17
        /*000a*/ 	.short	(.L_128 - .L_127)
.L_127:
        /*000c*/ 	.word	0x00000000
        /*0010*/ 	.short	0x0000
        /*0012*/ 	.short	0x0000
        /*0014*/ 	.byte	0x00, 0xf0, 0x61, 0x10


	//----- nvinfo : EIATTR_SPARSE_MMA_MASK
	.align		4
.L_128:
        /*0018*/ 	.byte	0x03, 0x50
        /*001a*/ 	.short	0x0000


	//----- nvinfo : EIATTR_MAXREG_COUNT
	.align		4
        /*001c*/ 	.byte	0x03, 0x1b
        /*001e*/ 	.short	0x00ff


	//----- nvinfo : EIATTR_MERCURY_ISA_VERSION
	.align		4
        /*0020*/ 	.byte	0x03, 0x5f
        /*0022*/ 	.short	0x0101


	//----- nvinfo : EIATTR_EXIT_INSTR_OFFSETS
	.align		4
        /*0024*/ 	.byte	0x04, 0x1c
        /*0026*/ 	.short	(.L_130 - .L_129)


	//   ....[0]....
.L_129:
        /*0028*/ 	.word	0x00000010


	//----- nvinfo : EIATTR_MAX_THREADS
	.align		4
.L_130:
        /*002c*/ 	.byte	0x04, 0x05
        /*002e*/ 	.short	(.L_132 - .L_131)
.L_131:
        /*0030*/ 	.word	0x00000080
        /*0034*/ 	.word	0x00000001
        /*0038*/ 	.word	0x00000001


	//----- nvinfo : EIATTR_CBANK_PARAM_SIZE
	.align		4
.L_132:
        /*003c*/ 	.byte	0x03, 0x19
        /*003e*/ 	.short	0x0418


	//----- nvinfo : EIATTR_PARAM_CBANK
	.align		4
        /*0040*/ 	.byte	0x04, 0x0a
        /*0042*/ 	.short	(.L_134 - .L_133)
	.align		4
.L_133:
        /*0044*/ 	.word	index@(.nv.constant0._ZN7cutlass13device_kernelIN5flash19enable_sm80_to_sm89INS1_16FlashAttnFwdSm80INS1_25CollectiveMainloopFwdSm80ILi4ELi1ELb0EN4cute5tupleIJNS5_1CILi128EEENS7_ILi96EEENS7_ILi64EEEEEELi64ENS_10bfloat16_tEfNS_4arch4Sm80ELb0ELb1ELb1ELb1ELb1ELb1ELb1ELb0EEENS1_21CollectiveEpilogueFwdINS6_IJS8_SA_S9_EEENS6_IJNS7_ILi1EEESI_SI_EEESC_SE_Li128ELb1ELb1ELb0ELb0EEENS1_19SingleTileSchedulerILb1ELb0ELb1ELi128EEEEEEEEEvNT_6ParamsE)
        /*0048*/ 	.short	0x0210
        /*004a*/ 	.short	0x0418


	//----- nvinfo : EIATTR_SW_WAR
	.align		4
.L_134:
        /*004c*/ 	.byte	0x04, 0x36
        /*004e*/ 	.short	(.L_136 - .L_135)
.L_135:
        /*0050*/ 	.word	0x00000008
.L_136:


//--------------------- .nv.info._ZN7cutlass13device_kernelIN5flash19enable_sm80_to_sm89INS1_16FlashAttnFwdSm80INS1_25CollectiveMainloopFwdSm80ILi4ELi1ELb0EN4cute5tupleIJNS5_1CILi128EEENS7_ILi112EEENS7_ILi64EEEEEELi64ENS_10bfloat16_tEfNS_4arch4Sm80ELb1ELb0ELb1ELb0ELb1ELb0ELb1ELb0EEENS1_21CollectiveEpilogueFwdINS6_IJS8_SA_S9_EEENS6_IJNS7_ILi1EEESI_SI_EEESC_SE_Li128ELb0ELb1ELb0ELb0EEENS1_30DynamicPersistentTileSchedulerILi128ELi128ELb0ELb1ELb0EEEEEEEEEvNT_6ParamsE --------------------------
	.section	.nv.info._ZN7cutlass13device_kernelIN5flash19enable_sm80_to_sm89INS1_16FlashAttnFwdSm80INS1_25CollectiveMainloopFwdSm80ILi4ELi1ELb0EN4cute5tupleIJNS5_1CILi128EEENS7_ILi112EEENS7_ILi64EEEEEELi64ENS_10bfloat16_tEfNS_4arch4Sm80ELb1ELb0ELb1ELb0ELb1ELb0ELb1ELb0EEENS1_21CollectiveEpilogueFwdINS6_IJS8_SA_S9_EEENS6_IJNS7_ILi1EEESI_SI_EEESC_SE_Li128ELb0ELb1ELb0ELb0EEENS1_30DynamicPersistentTileSchedulerILi128ELi128ELb0ELb1ELb0EEEEEEEEEvNT_6ParamsE,"",@"SHT_CUDA_INFO"
	.sectionflags	@""
	.align	4


	//----- nvinfo : EIATTR_CUDA_API_VERSION
	.align		4
        /*0000*/ 	.byte	0x04, 0x37
        /*0002*/ 	.short	(.L_138 - .L_137)
.L_137:
        /*0004*/ 	.word	0x00000082


	//----- nvinfo : EIATTR_KPARAM_INFO
	.align		4
.L_138:
        /*0008*/ 	.byte	0x04, 0x17
        /*000a*/ 	.short	(.L_140 - .L_139)
.L_139:
        /*000c*/ 	.word	0x00000000
        /*0010*/ 	.short	0x0000
        /*0012*/ 	.short	0x0000
        /*0014*/ 	.byte	0x00, 0xf0, 0xa1, 0x10


	//----- nvinfo : EIATTR_SPARSE_MMA_MASK
	.align		4
.L_140:
        /*0018*/ 	.byte	0x03, 0x50
        /*001a*/ 	.short	0x0000


	//----- nvinfo : EIATTR_MAXREG_COUNT
	.align		4
        /*001c*/ 	.byte	0x03, 0x1b
        /*001e*/ 	.short	0x00ff


	//----- nvinfo : EIATTR_MERCURY_ISA_VERSION
	.align		4
        /*0020*/ 	.byte	0x03, 0x5f
        /*0022*/ 	.short	0x0101


	//----- nvinfo : EIATTR_EXIT_INSTR_OFFSETS
	.align		4
        /*0024*/ 	.byte	0x04, 0x1c
        /*0026*/ 	.short	(.L_142 - .L_141)


	//   ....[0]....
.L_141:
        /*0028*/ 	.word	0x00000010


	//----- nvinfo : EIATTR_MAX_THREADS
	.align		4
.L_142:
        /*002c*/ 	.byte	0x04, 0x05
        /*002e*/ 	.short	(.L_144 - .L_143)
.L_143:
        /*0030*/ 	.word	0x00000080
        /*0034*/ 	.word	0x00000001
        /*0038*/ 	.word	0x00000001


	//----- nvinfo : EIATTR_CBANK_PARAM_SIZE
	.align		4
.L_144:
        /*003c*/ 	.byte	0x03, 0x19
        /*003e*/ 	.short	0x0428


	//----- nvinfo : EIATTR_PARAM_CBANK
	.align		4
        /*0040*/ 	.byte	0x04, 0x0a
        /*0042*/ 	.short	(.L_146 - .L_145)
	.align		4
.L_145:
        /*0044*/ 	.word	index@(.nv.constant0._ZN7cutlass13device_kernelIN5flash19enable_sm80_to_sm89INS1_16FlashAttnFwdSm80INS1_25CollectiveMainloopFwdSm80ILi4ELi1ELb0EN4cute5tupleIJNS5_1CILi128EEENS7_ILi112EEENS7_ILi64EEEEEELi64ENS_10bfloat16_tEfNS_4arch4Sm80ELb1ELb0ELb1ELb0ELb1ELb0ELb1ELb0EEENS1_21CollectiveEpilogueFwdINS6_IJS8_SA_S9_EEENS6_IJNS7_ILi1EEESI_SI_EEESC_SE_Li128ELb0ELb1ELb0ELb0EEENS1_30DynamicPersistentTileSchedulerILi128ELi128ELb0ELb1ELb0EEEEEEEEEvNT_6ParamsE)
        /*0048*/ 	.short	0x0210
        /*004a*/ 	.short	0x0428


	//----- nvinfo : EIATTR_SW_WAR
	.align		4
.L_146:
        /*004c*/ 	.byte	0x04, 0x36
        /*004e*/ 	.short	(.L_148 - .L_147)
.L_147:
        /*0050*/ 	.word	0x00000008
.L_148:


//--------------------- .nv.info._ZN7cutlass13device_kernelIN5flash19enable_sm80_to_sm89INS1_16FlashAttnFwdSm80INS1_25CollectiveMainloopFwdSm80ILi4ELi1ELb0EN4cute5tupleIJNS5_1CILi128EEENS7_ILi112EEENS7_ILi64EEEEEELi64ENS_10bfloat16_tEfNS_4arch4Sm80ELb1ELb0ELb1ELb1ELb1ELb0ELb1ELb0EEENS1_21CollectiveEpilogueFwdINS6_IJS8_SA_S9_EEENS6_IJNS7_ILi1EEESI_SI_EEESC_SE_Li128ELb1ELb1ELb0ELb0EEENS1_19SingleTileSchedulerILb1ELb0ELb1ELi128EEEEEEEEEvNT_6ParamsE --------------------------
	.section	.nv.info._ZN7cutlass13device_kernelIN5flash19enable_sm80_to_sm89INS1_16FlashAttnFwdSm80INS1_25CollectiveMainloopFwdSm80ILi4ELi1ELb0EN4cute5tupleIJNS5_1CILi128EEENS7_ILi112EEENS7_ILi64EEEEEELi64ENS_10bfloat16_tEfNS_4arch4Sm80ELb1ELb0ELb1ELb1ELb1ELb0ELb1ELb0EEENS1_21CollectiveEpilogueFwdINS6_IJS8_SA_S9_EEENS6_IJNS7_ILi1EEESI_SI_EEESC_SE_Li128ELb1ELb1ELb0ELb0EEENS1_19SingleTileSchedulerILb1ELb0ELb1ELi128EEEEEEEEEvNT_6ParamsE,"",@"SHT_CUDA_INFO"
	.sectionflags	@""
	.align	4


	//----- nvinfo : EIATTR_CUDA_API_VERSION
	.align		4
        /*0000*/ 	.byte	0x04, 0x37
        /*0002*/ 	.short	(.L_150 - .L_149)
.L_149:
        /*0004*/ 	.word	0x00000082


	//----- nvinfo : EIATTR_KPARAM_INFO
	.align		4
.L_150:
        /*0008*/ 	.byte	0x04, 0x17
        /*000a*/ 	.short	(.L_152 - .L_151)
.L_151:
        /*000c*/ 	.word	0x00000000
        /*0010*/ 	.short	0x0000
        /*0012*/ 	.short	0x0000
        /*0014*/ 	.byte	0x00, 0xf0, 0x61, 0x10


	//----- nvinfo : EIATTR_SPARSE_MMA_MASK
	.align		4
.L_152:
        /*0018*/ 	.byte	0x03, 0x50
        /*001a*/ 	.short	0x0000


	//----- nvinfo : EIATTR_MAXREG_COUNT
	.align		4
        /*001c*/ 	.byte	0x03, 0x1b
        /*001e*/ 	.short	0x00ff


	//----- nvinfo : EIATTR_MERCURY_ISA_VERSION
	.align		4
        /*0020*/ 	.byte	0x03, 0x5f
        /*0022*/ 	.short	0x0101


	//----- nvinfo : EIATTR_EXIT_INSTR_OFFSETS
	.align		4
        /*0024*/ 	.byte	0x04, 0x1c
        /*0026*/ 	.short	(.L_154 - .L_153)


	//   ....[0]....
.L_153:
        /*0028*/ 	.word	0x00000010


	//----- nvinfo : EIATTR_MAX_THREADS
	.align		4
.L_154:
        /*002c*/ 	.byte	0x04, 0x05
        /*002e*/ 	.short	(.L_156 - .L_155)
.L_155:
        /*0030*/ 	.word	0x00000080
        /*0034*/ 	.word	0x00000001
        /*0038*/ 	.word	0x00000001


	//----- nvinfo : EIATTR_CBANK_PARAM_SIZE
	.align		4
.L_156:
        /*003c*/ 	.byte	0x03, 0x19
        /*003e*/ 	.short	0x0418


	//----- nvinfo : EIATTR_PARAM_CBANK
	.align		4
        /*0040*/ 	.byte	0x04, 0x0a
        /*0042*/ 	.short	(.L_158 - .L_157)
	.align		4
.L_157:
        /*0044*/ 	.word	index@(.nv.constant0._ZN7cutlass13device_kernelIN5flash19enable_sm80_to_sm89INS1_16FlashAttnFwdSm80INS1_25CollectiveMainloopFwdSm80ILi4ELi1ELb0EN4cute5tupleIJNS5_1CILi128EEENS7_ILi112EEENS7_ILi64EEEEEELi64ENS_10bfloat16_tEfNS_4arch4Sm80ELb1ELb0ELb1ELb1ELb1ELb0ELb1ELb0EEENS1_21CollectiveEpilogueFwdINS6_IJS8_SA_S9_EEENS6_IJNS7_ILi1EEESI_SI_EEESC_SE_Li128ELb1ELb1ELb0ELb0EEENS1_19SingleTileSchedulerILb1ELb0ELb1ELi128EEEEEEEEEvNT_6ParamsE)
        /*0048*/ 	.short	0x0210
        /*004a*/ 	.short	0x0418


	//----- nvinfo : EIATTR_SW_WAR
	.align		4
.L_158:
        /*004c*/ 	.byte	0x04, 0x36
        /*004e*/ 	.short	(.L_160 - .L_159)
.L_159:
        /*0050*/ 	.word	0x00000008
.L_160:


//--------------------- .nv.info._ZN7cutlass13device_kernelIN5flash19enable_sm80_to_sm89INS1_16FlashAttnFwdSm80INS1_25CollectiveMainloopFwdSm80ILi4ELi1ELb0EN4cute5tupleIJNS5_1CILi128EEENS7_ILi112EEENS7_ILi64EEEEEELi64ENS_10bfloat16_tEfNS_4arch4Sm80ELb1ELb0ELb1ELb1ELb1ELb1ELb1ELb0EEENS1_21CollectiveEpilogueFwdINS6_IJS8_SA_S9_EEENS6_IJNS7_ILi1EEESI_SI_EEESC_SE_Li128ELb1ELb1ELb0ELb0EEENS1_19SingleTileSchedulerILb1ELb0ELb1ELi128EEEEEEEEEvNT_6ParamsE --------------------------
	.section	.nv.info._ZN7cutlass13device_kernelIN5flash19enable_sm80_to_sm89INS1_16FlashAttnFwdSm80INS1_25CollectiveMainloopFwdSm80ILi4ELi1ELb0EN4cute5tupleIJNS5_1CILi128EEENS7_ILi112EEENS7_ILi64EEEEEELi64ENS_10bfloat16_tEfNS_4arch4Sm80ELb1ELb0ELb1ELb1ELb1ELb1ELb1ELb0EEENS1_21CollectiveEpilogueFwdINS6_IJS8_SA_S9_EEENS6_IJNS7_ILi1EEESI_SI_EEESC_SE_Li128ELb1ELb1ELb0ELb0EEENS1_19SingleTileSchedulerILb1ELb0ELb1ELi128EEEEEEEEEvNT_6ParamsE,"",@"SHT_CUDA_INFO"
	.sectionflags	@""
	.align	4


	//----- nvinfo : EIATTR_CUDA_API_VERSION
	.align		4
        /*0000*/ 	.byte	0x04, 0x37
        /*0002*/ 	.short	(.L_162 - .L_161)
.L_161:
        /*0004*/ 	.word	0x00000082


	//----- nvinfo : EIATTR_KPARAM_INFO
	.align		4
.L_162:
        /*0008*/ 	.byte	0x04, 0x17
        /*000a*/ 	.short	(.L_164 - .L_163)
.L_163:
        /*000c*/ 	.word	0x00000000
        /*0010*/ 	.short	0x0000
        /*0012*/ 	.short	0x0000
        /*0014*/ 	.byte	0x00, 0xf0, 0x61, 0x10


	//----- nvinfo : EIATTR_SPARSE_MMA_MASK
	.align		4
.L_164:
        /*0018*/ 	.byte	0x03, 0x50
        /*001a*/ 	.short	0x0000


	//----- nvinfo : EIATTR_MAXREG_COUNT
	.align		4
        /*001c*/ 	.byte	0x03, 0x1b
        /*001e*/ 	.short	0x00ff


	//----- nvinfo : EIATTR_MERCURY_ISA_VERSION
	.align		4
        /*0020*/ 	.byte	0x03, 0x5f
        /*0022*/ 	.short	0x0101


	//----- nvinfo : EIATTR_EXIT_INSTR_OFFSETS
	.align		4
        /*0024*/ 	.byte	0x04, 0x1c
        /*0026*/ 	.short	(.L_166 - .L_165)


	//   ....[0]....
.L_165:
        /*0028*/ 	.word	0x00000010


	//----- nvinfo : EIATTR_MAX_THREADS
	.align		4
.L_166:
        /*002c*/ 	.byte	0x04, 0x05
        /*002e*/ 	.short	(.L_168 - .L_167)
.L_167:
        /*0030*/ 	.word	0x00000080
        /*0034*/ 	.word	0x00000001
        /*0038*/ 	.word	0x00000001


	//----- nvinfo : EIATTR_CBANK_PARAM_SIZE
	.align		4
.L_168:
        /*003c*/ 	.byte	0x03, 0x19
        /*003e*/ 	.short	0x0418


	//----- nvinfo : EIATTR_PARAM_CBANK
	.align		4
        /*0040*/ 	.byte	0x04, 0x0a
        /*0042*/ 	.short	(.L_170 - .L_169)
	.align		4
.L_169:
        /*0044*/ 	.word	index@(.nv.constant0._ZN7cutlass13device_kernelIN5flash19enable_sm80_to_sm89INS1_16FlashAttnFwdSm80INS1_25CollectiveMainloopFwdSm80ILi4ELi1ELb0EN4cute5tupleIJNS5_1CILi128EEENS7_ILi112EEENS7_ILi64EEEEEELi64ENS_10bfloat16_tEfNS_4arch4Sm80ELb1ELb0ELb1ELb1ELb1ELb1ELb1ELb0EEENS1_21CollectiveEpilogueFwdINS6_IJS8_SA_S9_EEENS6_IJNS7_ILi1EEESI_SI_EEESC_SE_Li128ELb1ELb1ELb0ELb0EEENS1_19SingleTileSchedulerILb1ELb0ELb1ELi128EEEEEEEEEvNT_6ParamsE)
        /*0048*/ 	.short	0x0210
        /*004a*/ 	.short	0x0418


	//----- nvinfo : EIATTR_SW_WAR
	.align		4
.L_170:
        /*004c*/ 	.byte	0x04, 0x36
        /*004e*/ 	.short	(.L_172 - .L_171)
.L_171:
        /*0050*/ 	.word	0x00000008
.L_172:


//--------------------- .nv.callgraph             --------------------------
	.section	.nv.callgraph,"",@"SHT_CUDA_CALLGRAPH"
	.align	4
	.sectionentsize	8
	.align		4
        /*0000*/ 	.word	0x00000000
	.align		4
        /*0004*/ 	.word	0xffffffff
	.align		4
        /*0008*/ 	.word	0x00000000
	.align		4
        /*000c*/ 	.word	0xfffffffe
	.align		4
        /*0010*/ 	.word	0x00000000
	.align		4
        /*0014*/ 	.word	0xfffffffd
	.align		4
        /*0018*/ 	.word	0x00000000
	.align		4
        /*001c*/ 	.word	0xfffffffc


//--------------------- .nv.constant4             --------------------------
	.section	.nv.constant4,"a",@progbits
	.align	8
	.align		8
.nv.constant4:
        /*0000*/ 	.dword	_ZN79_INTERNAL_eedeaa7d_43_flash_fwd_hdim64_bf16_paged_softcap_sm80_cu_4022bc09_33244cuda3std3__45__cpo5beginE
	.align		8
        /*0008*/ 	.dword	_ZN79_INTERNAL_eedeaa7d_43_flash_fwd_hdim64_bf16_paged_softcap_sm80_cu_4022bc09_33244cuda3std3__45__cpo3endE
	.align		8
        /*0010*/ 	.dword	_ZN79_INTERNAL_eedeaa7d_43_flash_fwd_hdim64_bf16_paged_softcap_sm80_cu_4022bc09_33244cuda3std3__45__cpo6cbeginE
	.align		8
        /*0018*/ 	.dword	_ZN79_INTERNAL_eedeaa7d_43_flash_fwd_hdim64_bf16_paged_softcap_sm80_cu_4022bc09_33244cuda3std3__45__cpo4cendE
	.align		8
        /*0020*/ 	.dword	_ZN79_INTERNAL_eedeaa7d_43_flash_fwd_hdim64_bf16_paged_softcap_sm80_cu_4022bc09_33244cuda3std3__481_GLOBAL__N__eedeaa7d_43_flash_fwd_hdim64_bf16_paged_softcap_sm80_cu_4022bc09_33246ignoreE
	.align		8
        /*0028*/ 	.dword	_ZN79_INTERNAL_eedeaa7d_43_flash_fwd_hdim64_bf16_paged_softcap_sm80_cu_4022bc09_33244cuda3std3__419piecewise_constructE
	.align		8
        /*0030*/ 	.dword	_ZN79_INTERNAL_eedeaa7d_43_flash_fwd_hdim64_bf16_paged_softcap_sm80_cu_4022bc09_33244cuda3std3__48in_placeE
	.align		8
        /*0038*/ 	.dword	_ZN79_INTERNAL_eedeaa7d_43_flash_fwd_hdim64_bf16_paged_softcap_sm80_cu_4022bc09_33244cuda3std6ranges3__45__cpo4swapE
	.align		8
        /*0040*/ 	.dword	_ZN79_INTERNAL_eedeaa7d_43_flash_fwd_hdim64_bf16_paged_softcap_sm80_cu_4022bc09_33244cuda3std6ranges3__45__cpo9iter_moveE
	.align		8
        /*0048*/ 	.dword	_ZN79_INTERNAL_eedeaa7d_43_flash_fwd_hdim64_bf16_paged_softcap_sm80_cu_4022bc09_33244cute7productE
	.align		8
        /*0050*/ 	.dword	_ZN79_INTERNAL_eedeaa7d_43_flash_fwd_hdim64_bf16_paged_softcap_sm80_cu_4022bc09_33244cute1_E


//--------------------- .text._ZN7cutlass13device_kernelIN5flash19enable_sm80_to_sm89INS1_16FlashAttnFwdSm80INS1_25CollectiveMainloopFwdSm80ILi4ELi1ELb0EN4cute5tupleIJNS5_1CILi128EEENS7_ILi112EEENS7_ILi64EEEEEELi64ENS_10bfloat16_tEfNS_4arch4Sm80ELb0ELb0ELb1ELb0ELb1ELb0ELb1ELb0EEENS1_21CollectiveEpilogueFwdINS6_IJS8_SA_S9_EEENS6_IJNS7_ILi1EEESI_SI_EEESC_SE_Li128ELb0ELb1ELb0ELb0EEENS1_19SingleTileSchedulerILb0ELb0ELb1ELi128EEEEEEEEEvNT_6ParamsE --------------------------
	.section	.text._ZN7cutlass13device_kernelIN5flash19enable_sm80_to_sm89INS1_16FlashAttnFwdSm80INS1_25CollectiveMainloopFwdSm80ILi4ELi1ELb0EN4cute5tupleIJNS5_1CILi128EEENS7_ILi112EEENS7_ILi64EEEEEELi64ENS_10bfloat16_tEfNS_4arch4Sm80ELb0ELb0ELb1ELb0ELb1ELb0ELb1ELb0EEENS1_21CollectiveEpilogueFwdINS6_IJS8_SA_S9_EEENS6_IJNS7_ILi1EEESI_SI_EEESC_SE_Li128ELb0ELb1ELb0ELb0EEENS1_19SingleTileSchedulerILb0ELb0ELb1ELi128EEEEEEEEEvNT_6ParamsE,"ax",@progbits
	.align	128
.text._ZN7cutlass13device_kernelIN5flash19enable_sm80_to_sm89INS1_16FlashAttnFwdSm80INS1_25CollectiveMainloopFwdSm80ILi4ELi1ELb0EN4cute5tupleIJNS5_1CILi128EEENS7_ILi112EEENS7_ILi64EEEEEELi64ENS_10bfloat16_tEfNS_4arch4Sm80ELb0ELb0ELb1ELb0ELb1ELb0ELb1ELb0EEENS1_21CollectiveEpilogueFwdINS6_IJS8_SA_S9_EEENS6_IJNS7_ILi1EEESI_SI_EEESC_SE_Li128ELb0ELb1ELb0ELb0EEENS1_19SingleTileSchedulerILb0ELb0ELb1ELi128EEEEEEEEEvNT_6ParamsE:
        .type           _ZN7cutlass13device_kernelIN5flash19enable_sm80_to_sm89INS1_16FlashAttnFwdSm80INS1_25CollectiveMainloopFwdSm80ILi4ELi1ELb0EN4cute5tupleIJNS5_1CILi128EEENS7_ILi112EEENS7_ILi64EEEEEELi64ENS_10bfloat16_tEfNS_4arch4Sm80ELb0ELb0ELb1ELb0ELb1ELb0ELb1ELb0EEENS1_21CollectiveEpilogueFwdINS6_IJS8_SA_S9_EEENS6_IJNS7_ILi1EEESI_SI_EEESC_SE_Li128ELb0ELb1ELb0ELb0EEENS1_19SingleTileSchedulerILb0ELb0ELb1ELi128EEEEEEEEEvNT_6ParamsE,@function
        .size           _ZN7cutlass13device_kernelIN5flash19enable_sm80_to_sm89INS1_16FlashAttnFwdSm80INS1_25CollectiveMainloopFwdSm80ILi4ELi1ELb0EN4cute5tupleIJNS5_1CILi128EEENS7_ILi112EEENS7_ILi64EEEEEELi64ENS_10bfloat16_tEfNS_4arch4Sm80ELb0ELb0ELb1ELb0ELb1ELb0ELb1ELb0EEENS1_21CollectiveEpilogueFwdINS6_IJS8_SA_S9_EEENS6_IJNS7_ILi1EEESI_SI_EEESC_SE_Li128ELb0ELb1ELb0ELb0EEENS1_19SingleTileSchedulerILb0ELb0ELb1ELi128EEEEEEEEEvNT_6ParamsE,(.L_x_9 - _ZN7cutlass13device_kernelIN5flash19enable_sm80_to_sm89INS1_16FlashAttnFwdSm80INS1_25CollectiveMainloopFwdSm80ILi4ELi1ELb0EN4cute5tupleIJNS5_1CILi128EEENS7_ILi112EEENS7_ILi64EEEEEELi64ENS_10bfloat16_tEfNS_4arch4Sm80ELb0ELb0ELb1ELb0ELb1ELb0ELb1ELb0EEENS1_21CollectiveEpilogueFwdINS6_IJS8_SA_S9_EEENS6_IJNS7_ILi1EEESI_SI_EEESC_SE_Li128ELb0ELb1ELb0ELb0EEENS1_19SingleTileSchedulerILb0ELb0ELb1ELi128EEEEEEEEEvNT_6ParamsE)
        .other          _ZN7cutlass13device_kernelIN5flash19enable_sm80_to_sm89INS1_16FlashAttnFwdSm80INS1_25CollectiveMainloopFwdSm80ILi4ELi1ELb0EN4cute5tupleIJNS5_1CILi128EEENS7_ILi112EEENS7_ILi64EEEEEELi64ENS_10bfloat16_tEfNS_4arch4Sm80ELb0ELb0ELb1ELb0ELb1ELb0ELb1ELb0EEENS1_21CollectiveEpilogueFwdINS6_IJS8_SA_S9_EEENS6_IJNS7_ILi1EEESI_SI_EEESC_SE_Li128ELb0ELb1ELb0ELb0EEENS1_19SingleTileSchedulerILb0ELb0ELb1ELi128EEEEEEEEEvNT_6ParamsE,@"STO_CUDA_ENTRY STV_DEFAULT"
_ZN7cutlass13device_kernelIN5flash19enable_sm80_to_sm89INS1_16FlashAttnFwdSm80INS1_25CollectiveMainloopFwdSm80ILi4ELi1ELb0EN4cute5tupleIJNS5_1CILi128EEENS7_ILi112EEENS7_ILi64EEEEEELi64ENS_10bfloat16_tEfNS_4arch4Sm80ELb0ELb0ELb1ELb0ELb1ELb0ELb1ELb0EEENS1_21CollectiveEpilogueFwdINS6_IJS8_SA_S9_EEENS6_IJNS7_ILi1EEESI_SI_EEESC_SE_Li128ELb0ELb1ELb0ELb0EEENS1_19SingleTileSchedulerILb0ELb0ELb1ELi128EEEEEEEEEvNT_6ParamsE:
[----:B------:R-:W-:Y:S01]  /*0000*/  LDC R1, c[0x0][0x28] ;  /* 0x00000a00ff017b82 */ /* 0x000fe20000000800 */
[----:B------:R-:W-:Y:S05]  /*0010*/  EXIT ;  /* 0x000000000000794d */ /* 0x000fea0003800000 */
.L_x_0:
[----:B------:R-:W-:-:S00]  /*0020*/  BRA `(.L_x_0) ;  /* 0xfffffffc00fc7947 */ /* 0x000fc0000383ffff */
[----:B------:R-:W-:-:S00]  /*0030*/  NOP ;  /* 0x0000000000007918 */ /* 0x000fc00000000000 */
        /* <DEDUP_REMOVED lines=12> */
.L_x_9:


//--------------------- .text._ZN7cutlass13device_kernelIN5flash19enable_sm80_to_sm89INS1_16FlashAttnFwdSm80INS1_25CollectiveMainloopFwdSm80ILi4ELi1ELb0EN4cute5tupleIJNS5_1CILi128EEENS7_ILi112EEENS7_ILi64EEEEEELi64ENS_10bfloat16_tEfNS_4arch4Sm80ELb0ELb0ELb1ELb1ELb1ELb0ELb1ELb0EEENS1_21CollectiveEpilogueFwdINS6_IJS8_SA_S9_EEENS6_IJNS7_ILi1EEESI_SI_EEESC_SE_Li128ELb1ELb1ELb0ELb0EEENS1_19SingleTileSchedulerILb1ELb0ELb1ELi128EEEEEEEEEvNT_6ParamsE --------------------------
	.section	.text._ZN7cutlass13device_kernelIN5flash19enable_sm80_to_sm89INS1_16FlashAttnFwdSm80INS1_25CollectiveMainloopFwdSm80ILi4ELi1ELb0EN4cute5tupleIJNS5_1CILi128EEENS7_ILi112EEENS7_ILi64EEEEEELi64ENS_10bfloat16_tEfNS_4arch4Sm80ELb0ELb0ELb1ELb1ELb1ELb0ELb1ELb0EEENS1_21CollectiveEpilogueFwdINS6_IJS8_SA_S9_EEENS6_IJNS7_ILi1EEESI_SI_EEESC_SE_Li128ELb1ELb1ELb0ELb0EEENS1_19SingleTileSchedulerILb1ELb0ELb1ELi128EEEEEEEEEvNT_6ParamsE,"ax",@progbits
	.align	128
.text._ZN7cutlass13device_kernelIN5flash19enable_sm80_to_sm89INS1_16FlashAttnFwdSm80INS1_25CollectiveMainloopFwdSm80ILi4ELi1ELb0EN4cute5tupleIJNS5_1CILi128EEENS7_ILi112EEENS7_ILi64EEEEEELi64ENS_10bfloat16_tEfNS_4arch4Sm80ELb0ELb0ELb1ELb1ELb1ELb0ELb1ELb0EEENS1_21CollectiveEpilogueFwdINS6_IJS8_SA_S9_EEENS6_IJNS7_ILi1EEESI_SI_EEESC_SE_Li128ELb1ELb1ELb0ELb0EEENS1_19SingleTileSchedulerILb1ELb0ELb1ELi128EEEEEEEEEvNT_6ParamsE:
        .type           _ZN7cutlass13device_kernelIN5flash19enable_sm80_to_sm89INS1_16FlashAttnFwdSm80INS1_25CollectiveMainloopFwdSm80ILi4ELi1ELb0EN4cute5tupleIJNS5_1CILi128EEENS7_ILi112EEENS7_ILi64EEEEEELi64ENS_10bfloat16_tEfNS_4arch4Sm80ELb0ELb0ELb1ELb1ELb1ELb0ELb1ELb0EEENS1_21CollectiveEpilogueFwdINS6_IJS8_SA_S9_EEENS6_IJNS7_ILi1EEESI_SI_EEESC_SE_Li128ELb1ELb1ELb0ELb0EEENS1_19SingleTileSchedulerILb1ELb0ELb1ELi128EEEEEEEEEvNT_6ParamsE,@function
        .size           _ZN7cutlass13device_kernelIN5flash19enable_sm80_to_sm89INS1_16FlashAttnFwdSm80INS1_25CollectiveMainloopFwdSm80ILi4ELi1ELb0EN4cute5tupleIJNS5_1CILi128EEENS7_ILi112EEENS7_ILi64EEEEEELi64ENS_10bfloat16_tEfNS_4arch4Sm80ELb0ELb0ELb1ELb1ELb1ELb0ELb1ELb0EEENS1_21CollectiveEpilogueFwdINS6_IJS8_SA_S9_EEENS6_IJNS7_ILi1EEESI_SI_EEESC_SE_Li128ELb1ELb1ELb0ELb0EEENS1_19SingleTileSchedulerILb1ELb0ELb1ELi128EEEEEEEEEvNT_6ParamsE,(.L_x_10 - _ZN7cutlass13device_kernelIN5flash19enable_sm80_to_sm89INS1_16FlashAttnFwdSm80INS1_25CollectiveMainloopFwdSm80ILi4ELi1ELb0EN4cute5tupleIJNS5_1CILi128EEENS7_ILi112EEENS7_ILi64EEEEEELi64ENS_10bfloat16_tEfNS_4arch4Sm80ELb0ELb0ELb1ELb1ELb1ELb0ELb1ELb0EEENS1_21CollectiveEpilogueFwdINS6_IJS8_SA_S9_EEENS6_IJNS7_ILi1EEESI_SI_EEESC_SE_Li128ELb1ELb1ELb0ELb0EEENS1_19SingleTileSchedulerILb1ELb0ELb1ELi128EEEEEEEEEvNT_6ParamsE)
        .other          _ZN7cutlass13device_kernelIN5flash19enable_sm80_to_sm89INS1_16FlashAttnFwdSm80INS1_25CollectiveMainloopFwdSm80ILi4ELi1ELb0EN4cute5tupleIJNS5_1CILi128EEENS7_ILi112EEENS7_ILi64EEEEEELi64ENS_10bfloat16_tEfNS_4arch4Sm80ELb0ELb0ELb1ELb1ELb1ELb0ELb1ELb0EEENS1_21CollectiveEpilogueFwdINS6_IJS8_SA_S9_EEENS6_IJNS7_ILi1EEESI_SI_EEESC_SE_Li128ELb1ELb1ELb0ELb0EEENS1_19SingleTileSchedulerILb1ELb0ELb1ELi128EEEEEEEEEvNT_6ParamsE,@"STO_CUDA_ENTRY STV_DEFAULT"
_ZN7cutlass13device_kernelIN5flash19enable_sm80_to_sm89INS1_16FlashAttnFwdSm80INS1_25CollectiveMainloopFwdSm80ILi4ELi1ELb0EN4cute5tupleIJNS5_1CILi128EEENS7_ILi112EEENS7_ILi64EEEEEELi64ENS_10bfloat16_tEfNS_4arch4Sm80ELb0ELb0ELb1ELb1ELb1ELb0ELb1ELb0EEENS1_21CollectiveEpilogueFwdINS6_IJS8_SA_S9_EEENS6_IJNS7_ILi1EEESI_SI_EEESC_SE_Li128ELb1ELb1ELb0ELb0EEENS1_19SingleTileSchedulerILb1ELb0ELb1ELi128EEEEEEEEEvNT_6ParamsE:
[----:B------:R-:W-:Y:S01]  /*0000*/  LDC R1, c[0x0][0x28] ;  /* 0x00000a00ff017b82 */ /* 0x000fe20000000800 */
[----:B------:R-:W-:Y:S05]  /*0010*/  EXIT ;  /* 0x000000000000794d */ /* 0x000fea0003800000 */
.L_x_1:
        /* <DEDUP_REMOVED lines=14> */
.L_x_10:


//--------------------- .text._ZN7cutlass13device_kernelIN5flash19enable_sm80_to_sm89INS1_16FlashAttnFwdSm80INS1_25CollectiveMainloopFwdSm80ILi4ELi1ELb0EN4cute5tupleIJNS5_1CILi128EEENS7_ILi112EEENS7_ILi64EEEEEELi64ENS_10bfloat16_tEfNS_4arch4Sm80ELb0ELb0ELb1ELb1ELb1ELb1ELb1ELb0EEENS1_21CollectiveEpilogueFwdINS6_IJS8_SA_S9_EEENS6_IJNS7_ILi1EEESI_SI_EEESC_SE_Li128ELb1ELb1ELb0ELb0EEENS1_19SingleTileSchedulerILb1ELb0ELb1ELi128EEEEEEEEEvNT_6ParamsE --------------------------
	.section	.text._ZN7cutlass13device_kernelIN5flash19enable_sm80_to_sm89INS1_16FlashAttnFwdSm80INS1_25CollectiveMainloopFwdSm80ILi4ELi1ELb0EN4cute5tupleIJNS5_1CILi128EEENS7_ILi112EEENS7_ILi64EEEEEELi64ENS_10bfloat16_tEfNS_4arch4Sm80ELb0ELb0ELb1ELb1ELb1ELb1ELb1ELb0EEENS1_21CollectiveEpilogueFwdINS6_IJS8_SA_S9_EEENS6_IJNS7_ILi1EEESI_SI_EEESC_SE_Li128ELb1ELb1ELb0ELb0EEENS1_19SingleTileSchedulerILb1ELb0ELb1ELi128EEEEEEEEEvNT_6ParamsE,"ax",@progbits
	.align	128
.text._ZN7cutlass13device_kernelIN5flash19enable_sm80_to_sm89INS1_16FlashAttnFwdSm80INS1_25CollectiveMainloopFwdSm80ILi4ELi1ELb0EN4cute5tupleIJNS5_1CILi128EEENS7_ILi112EEENS7_ILi64EEEEEELi64ENS_10bfloat16_tEfNS_4arch4Sm80ELb0ELb0ELb1ELb1ELb1ELb1ELb1ELb0EEENS1_21CollectiveEpilogueFwdINS6_IJS8_SA_S9_EEENS6_IJNS7_ILi1EEESI_SI_EEESC_SE_Li128ELb1ELb1ELb0ELb0EEENS1_19SingleTileSchedulerILb1ELb0ELb1ELi128EEEEEEEEEvNT_6ParamsE:
        .type           _ZN7cutlass13device_kernelIN5flash19enable_sm80_to_sm89INS1_16FlashAttnFwdSm80INS1_25CollectiveMainloopFwdSm80ILi4ELi1ELb0EN4cute5tupleIJNS5_1CILi128EEENS7_ILi112EEENS7_ILi64EEEEEELi64ENS_10bfloat16_tEfNS_4arch4Sm80ELb0ELb0ELb1ELb1ELb1ELb1ELb1ELb0EEENS1_21CollectiveEpilogueFwdINS6_IJS8_SA_S9_EEENS6_IJNS7_ILi1EEESI_SI_EEESC_SE_Li128ELb1ELb1ELb0ELb0EEENS1_19SingleTileSchedulerILb1ELb0ELb1ELi128EEEEEEEEEvNT_6ParamsE,@function
        .size           _ZN7cutlass13device_kernelIN5flash19enable_sm80_to_sm89INS1_16FlashAttnFwdSm80INS1_25CollectiveMainloopFwdSm80ILi4ELi1ELb0EN4cute5tupleIJNS5_1CILi128EEENS7_ILi112EEENS7_ILi64EEEEEELi64ENS_10bfloat16_tEfNS_4arch4Sm80ELb0ELb0ELb1ELb1ELb1ELb1ELb1ELb0EEENS1_21CollectiveEpilogueFwdINS6_IJS8_SA_S9_EEENS6_IJNS7_ILi1EEESI_SI_EEESC_SE_Li128ELb1ELb1ELb0ELb0EEENS1_19SingleTileSchedulerILb1ELb0ELb1ELi128EEEEEEEEEvNT_6ParamsE,(.L_x_11 - _ZN7cutlass13device_kernelIN5flash19enable_sm80_to_sm89INS1_16FlashAttnFwdSm80INS1_25CollectiveMainloopFwdSm80ILi4ELi1ELb0EN4cute5tupleIJNS5_1CILi128EEENS7_ILi112EEENS7_ILi64EEEEEELi64ENS_10bfloat16_tEfNS_4arch4Sm80ELb0ELb0ELb1ELb1ELb1ELb1ELb1ELb0EEENS1_21CollectiveEpilogueFwdINS6_IJS8_SA_S9_EEENS6_IJNS7_ILi1EEESI_SI_EEESC_SE_Li128ELb1ELb1ELb0ELb0EEENS1_19SingleTileSchedulerILb1ELb0ELb1ELi128EEEEEEEEEvNT_6ParamsE)
        .other          _ZN7cutlass13device_kernelIN5flash19enable_sm80_to_sm89INS1_16FlashAttnFwdSm80INS1_25CollectiveMainloopFwdSm80ILi4ELi1ELb0EN4cute5tupleIJNS5_1CILi128EEENS7_ILi112EEENS7_ILi64EEEEEELi64ENS_10bfloat16_tEfNS_4arch4Sm80ELb0ELb0ELb1ELb1ELb1ELb1ELb1ELb0EEENS1_21CollectiveEpilogueFwdINS6_IJS8_SA_S9_EEENS6_IJNS7_ILi1EEESI_SI_EEESC_SE_Li128ELb1ELb1ELb0ELb0EEENS1_19SingleTileSchedulerILb1ELb0ELb1ELi128EEEEEEEEEvNT_6ParamsE,@"STO_CUDA_ENTRY STV_DEFAULT"
_ZN7cutlass13device_kernelIN5flash19enable_sm80_to_sm89INS1_16FlashAttnFwdSm80INS1_25CollectiveMainloopFwdSm80ILi4ELi1ELb0EN4cute5tupleIJNS5_1CILi128EEENS7_ILi112EEENS7_ILi64EEEEEELi64ENS_10bfloat16_tEfNS_4arch4Sm80ELb0ELb0ELb1ELb1ELb1ELb1ELb1ELb0EEENS1_21CollectiveEpilogueFwdINS6_IJS8_SA_S9_EEENS6_IJNS7_ILi1EEESI_SI_EEESC_SE_Li128ELb1ELb1ELb0ELb0EEENS1_19SingleTileSchedulerILb1ELb0ELb1ELi128EEEEEEEEEvNT_6ParamsE:
[----:B------:R-:W-:Y:S01]  /*0000*/  LDC R1, c[0x0][0x28] ;  /* 0x00000a00ff017b82 */ /* 0x000fe20000000800 */
[----:B------:R-:W-:Y:S05]  /*0010*/  EXIT ;  /* 0x000000000000794d */ /* 0x000fea0003800000 */
.L_x_2:
        /* <DEDUP_REMOVED lines=14> */
.L_x_11:


//--------------------- .text._ZN7cutlass13device_kernelIN5flash19enable_sm80_to_sm89INS1_16FlashAttnFwdSm80INS1_25CollectiveMainloopFwdSm80ILi4ELi1ELb0EN4cute5tupleIJNS5_1CILi128EEENS7_ILi96EEENS7_ILi64EEEEEELi64ENS_10bfloat16_tEfNS_4arch4Sm80ELb0ELb1ELb1ELb0ELb1ELb0ELb1ELb0EEENS1_21CollectiveEpilogueFwdINS6_IJS8_SA_S9_EEENS6_IJNS7_ILi1EEESI_SI_EEESC_SE_Li128ELb0ELb1ELb0ELb0EEENS1_19SingleTileSchedulerILb0ELb0ELb1ELi128EEEEEEEEEvNT_6ParamsE --------------------------
	.section	.text._ZN7cutlass13device_kernelIN5flash19enable_sm80_to_sm89INS1_16FlashAttnFwdSm80INS1_25CollectiveMainloopFwdSm80ILi4ELi1ELb0EN4cute5tupleIJNS5_1CILi128EEENS7_ILi96EEENS7_ILi64EEEEEELi64ENS_10bfloat16_tEfNS_4arch4Sm80ELb0ELb1ELb1ELb0ELb1ELb0ELb1ELb0EEENS1_21CollectiveEpilogueFwdINS6_IJS8_SA_S9_EEENS6_IJNS7_ILi1EEESI_SI_EEESC_SE_Li128ELb0ELb1ELb0ELb0EEENS1_19SingleTileSchedulerILb0ELb0ELb1ELi128EEEEEEEEEvNT_6ParamsE,"ax",@progbits
	.align	128
.text._ZN7cutlass13device_kernelIN5flash19enable_sm80_to_sm89INS1_16FlashAttnFwdSm80INS1_25CollectiveMainloopFwdSm80ILi4ELi1ELb0EN4cute5tupleIJNS5_1CILi128EEENS7_ILi96EEENS7_ILi64EEEEEELi64ENS_10bfloat16_tEfNS_4arch4Sm80ELb0ELb1ELb1ELb0ELb1ELb0ELb1ELb0EEENS1_21CollectiveEpilogueFwdINS6_IJS8_SA_S9_EEENS6_IJNS7_ILi1EEESI_SI_EEESC_SE_Li128ELb0ELb1ELb0ELb0EEENS1_19SingleTileSchedulerILb0ELb0ELb1ELi128EEEEEEEEEvNT_6ParamsE:
        .type           _ZN7cutlass13device_kernelIN5flash19enable_sm80_to_sm89INS1_16FlashAttnFwdSm80INS1_25CollectiveMainloopFwdSm80ILi4ELi1ELb0EN4cute5tupleIJNS5_1CILi128EEENS7_ILi96EEENS7_ILi64EEEEEELi64ENS_10bfloat16_tEfNS_4arch4Sm80ELb0ELb1ELb1ELb0ELb1ELb0ELb1ELb0EEENS1_21CollectiveEpilogueFwdINS6_IJS8_SA_S9_EEENS6_IJNS7_ILi1EEESI_SI_EEESC_SE_Li128ELb0ELb1ELb0ELb0EEENS1_19SingleTileSchedulerILb0ELb0ELb1ELi128EEEEEEEEEvNT_6ParamsE,@function
        .size           _ZN7cutlass13device_kernelIN5flash19enable_sm80_to_sm89INS1_16FlashAttnFwdSm80INS1_25CollectiveMainloopFwdSm80ILi4ELi1ELb0EN4cute5tupleIJNS5_1CILi128EEENS7_ILi96EEENS7_ILi64EEEEEELi64ENS_10bfloat16_tEfNS_4arch4Sm80ELb0ELb1ELb1ELb0ELb1ELb0ELb1ELb0EEENS1_21CollectiveEpilogueFwdINS6_IJS8_SA_S9_EEENS6_IJNS7_ILi1EEESI_SI_EEESC_SE_Li128ELb0ELb1ELb0ELb0EEENS1_19SingleTileSchedulerILb0ELb0ELb1ELi128EEEEEEEEEvNT_6ParamsE,(.L_x_12 - _ZN7cutlass13device_kernelIN5flash19enable_sm80_to_sm89INS1_16FlashAttnFwdSm80INS1_25CollectiveMainloopFwdSm80ILi4ELi1ELb0EN4cute5tupleIJNS5_1CILi128EEENS7_ILi96EEENS7_ILi64EEEEEELi64ENS_10bfloat16_tEfNS_4arch4Sm80ELb0ELb1ELb1ELb0ELb1ELb0ELb1ELb0EEENS1_21CollectiveEpilogueFwdINS6_IJS8_SA_S9_EEENS6_IJNS7_ILi1EEESI_SI_EEESC_SE_Li128ELb0ELb1ELb0ELb0EEENS1_19SingleTileSchedulerILb0ELb0ELb1ELi128EEEEEEEEEvNT_6ParamsE)
        .other          _ZN7cutlass13device_kernelIN5flash19enable_sm80_to_sm89INS1_16FlashAttnFwdSm80INS1_25CollectiveMainloopFwdSm80ILi4ELi1ELb0EN4cute5tupleIJNS5_1CILi128EEENS7_ILi96EEENS7_ILi64EEEEEELi64ENS_10bfloat16_tEfNS_4arch4Sm80ELb0ELb1ELb1ELb0ELb1ELb0ELb1ELb0EEENS1_21CollectiveEpilogueFwdINS6_IJS8_SA_S9_EEENS6_IJNS7_ILi1EEESI_SI_EEESC_SE_Li128ELb0ELb1ELb0ELb0EEENS1_19SingleTileSchedulerILb0ELb0ELb1ELi128EEEEEEEEEvNT_6ParamsE,@"STO_CUDA_ENTRY STV_DEFAULT"
_ZN7cutlass13device_kernelIN5flash19enable_sm80_to_sm89INS1_16FlashAttnFwdSm80INS1_25CollectiveMainloopFwdSm80ILi4ELi1ELb0EN4cute5tupleIJNS5_1CILi128EEENS7_ILi96EEENS7_ILi64EEEEEELi64ENS_10bfloat16_tEfNS_4arch4Sm80ELb0ELb1ELb1ELb0ELb1ELb0ELb1ELb0EEENS1_21CollectiveEpilogueFwdINS6_IJS8_SA_S9_EEENS6_IJNS7_ILi1EEESI_SI_EEESC_SE_Li128ELb0ELb1ELb0ELb0EEENS1_19SingleTileSchedulerILb0ELb0ELb1ELi128EEEEEEEEEvNT_6ParamsE:
[----:B------:R-:W-:Y:S01]  /*0000*/  LDC R1, c[0x0][0x28] ;  /* 0x00000a00ff017b82 */ /* 0x000fe20000000800 */
[----:B------:R-:W-:Y:S05]  /*0010*/  EXIT ;  /* 0x000000000000794d */ /* 0x000fea0003800000 */
.L_x_3:
        /* <DEDUP_REMOVED lines=14> */
.L_x_12:


//--------------------- .text._ZN7cutlass13device_kernelIN5flash19enable_sm80_to_sm89INS1_16FlashAttnFwdSm80INS1_25CollectiveMainloopFwdSm80ILi4ELi1ELb0EN4cute5tupleIJNS5_1CILi128EEENS7_ILi96EEENS7_ILi64EEEEEELi64ENS_10bfloat16_tEfNS_4arch4Sm80ELb0ELb1ELb1ELb1ELb1ELb0ELb1ELb0EEENS1_21CollectiveEpilogueFwdINS6_IJS8_SA_S9_EEENS6_IJNS7_ILi1EEESI_SI_EEESC_SE_Li128ELb1ELb1ELb0ELb0EEENS1_19SingleTileSchedulerILb1ELb0ELb1ELi128EEEEEEEEEvNT_6ParamsE --------------------------
	.section	.text._ZN7cutlass13device_kernelIN5flash19enable_sm80_to_sm89INS1_16FlashAttnFwdSm80INS1_25CollectiveMainloopFwdSm80ILi4ELi1ELb0EN4cute5tupleIJNS5_1CILi128EEENS7_ILi96EEENS7_ILi64EEEEEELi64ENS_10bfloat16_tEfNS_4arch4Sm80ELb0ELb1ELb1ELb1ELb1ELb0ELb1ELb0EEENS1_21CollectiveEpilogueFwdINS6_IJS8_SA_S9_EEENS6_IJNS7_ILi1EEESI_SI_EEESC_SE_Li128ELb1ELb1ELb0ELb0EEENS1_19SingleTileSchedulerILb1ELb0ELb1ELi128EEEEEEEEEvNT_6ParamsE,"ax",@progbits
	.align	128
.text._ZN7cutlass13device_kernelIN5flash19enable_sm80_to_sm89INS1_16FlashAttnFwdSm80INS1_25CollectiveMainloopFwdSm80ILi4ELi1ELb0EN4cute5tupleIJNS5_1CILi128EEENS7_ILi96EEENS7_ILi64EEEEEELi64ENS_10bfloat16_tEfNS_4arch4Sm80ELb0ELb1ELb1ELb1ELb1ELb0ELb1ELb0EEENS1_21CollectiveEpilogueFwdINS6_IJS8_SA_S9_EEENS6_IJNS7_ILi1EEESI_SI_EEESC_SE_Li128ELb1ELb1ELb0ELb0EEENS1_19SingleTileSchedulerILb1ELb0ELb1ELi128EEEEEEEEEvNT_6ParamsE:
        .type           _ZN7cutlass13device_kernelIN5flash19enable_sm80_to_sm89INS1_16FlashAttnFwdSm80INS1_25CollectiveMainloopFwdSm80ILi4ELi1ELb0EN4cute5tupleIJNS5_1CILi128EEENS7_ILi96EEENS7_ILi64EEEEEELi64ENS_10bfloat16_tEfNS_4arch4Sm80ELb0ELb1ELb1ELb1ELb1ELb0ELb1ELb0EEENS1_21CollectiveEpilogueFwdINS6_IJS8_SA_S9_EEENS6_IJNS7_ILi1EEESI_SI_EEESC_SE_Li128ELb1ELb1ELb0ELb0EEENS1_19SingleTileSchedulerILb1ELb0ELb1ELi128EEEEEEEEEvNT_6ParamsE,@function
        .size           _ZN7cutlass13device_kernelIN5flash19enable_sm80_to_sm89INS1_16FlashAttnFwdSm80INS1_25CollectiveMainloopFwdSm80ILi4ELi1ELb0EN4cute5tupleIJNS5_1CILi128EEENS7_ILi96EEENS7_ILi64EEEEEELi64ENS_10bfloat16_tEfNS_4arch4Sm80ELb0ELb1ELb1ELb1ELb1ELb0ELb1ELb0EEENS1_21CollectiveEpilogueFwdINS6_IJS8_SA_S9_EEENS6_IJNS7_ILi1EEESI_SI_EEESC_SE_Li128ELb1ELb1ELb0ELb0EEENS1_19SingleTileSchedulerILb1ELb0ELb1ELi128EEEEEEEEEvNT_6ParamsE,(.L_x_13 - _ZN7cutlass13device_kernelIN5flash19enable_sm80_to_sm89INS1_16FlashAttnFwdSm80INS1_25CollectiveMainloopFwdSm80ILi4ELi1ELb0EN4cute5tupleIJNS5_1CILi128EEENS7_ILi96EEENS7_ILi64EEEEEELi64ENS_10bfloat16_tEfNS_4arch4Sm80ELb0ELb1ELb1ELb1ELb1ELb0ELb1ELb0EEENS1_21CollectiveEpilogueFwdINS6_IJS8_SA_S9_EEENS6_IJNS7_ILi1EEESI_SI_EEESC_SE_Li128ELb1ELb1ELb0ELb0EEENS1_19SingleTileSchedulerILb1ELb0ELb1ELi128EEEEEEEEEvNT_6ParamsE)
        .other          _ZN7cutlass13device_kernelIN5flash19enable_sm80_to_sm89INS1_16FlashAttnFwdSm80INS1_25CollectiveMainloopFwdSm80ILi4ELi1ELb0EN4cute5tupleIJNS5_1CILi128EEENS7_ILi96EEENS7_ILi64EEEEEELi64ENS_10bfloat16_tEfNS_4arch4Sm80ELb0ELb1ELb1ELb1ELb1ELb0ELb1ELb0EEENS1_21CollectiveEpilogueFwdINS6_IJS8_SA_S9_EEENS6_IJNS7_ILi1EEESI_SI_EEESC_SE_Li128ELb1ELb1ELb0ELb0EEENS1_19SingleTileSchedulerILb1ELb0ELb1ELi128EEEEEEEEEvNT_6ParamsE,@"STO_CUDA_ENTRY STV_DEFAULT"
_ZN7cutlass13device_kernelIN5flash19enable_sm80_to_sm89INS1_16FlashAttnFwdSm80INS1_25CollectiveMainloopFwdSm80ILi4ELi1ELb0EN4cute5tupleIJNS5_1CILi128EEENS7_ILi96EEENS7_ILi64EEEEEELi64ENS_10bfloat16_tEfNS_4arch4Sm80ELb0ELb1ELb1ELb1ELb1ELb0ELb1ELb0EEENS1_21CollectiveEpilogueFwdINS6_IJS8_SA_S9_EEENS6_IJNS7_ILi1EEESI_SI_EEESC_SE_Li128ELb1ELb1ELb0ELb0EEENS1_19SingleTileSchedulerILb1ELb0ELb1ELi128EEEEEEEEEvNT_6ParamsE:
[----:B------:R-:W-:Y:S01]  /*0000*/  LDC R1, c[0x0][0x28] ;  /* 0x00000a00ff017b82 */ /* 0x000fe20000000800 */
[----:B------:R-:W-:Y:S05]  /*0010*/  EXIT ;  /* 0x000000000000794d */ /* 0x000fea0003800000 */
.L_x_4:
        /* <DEDUP_REMOVED lines=14> */
.L_x_13:


//--------------------- .text._ZN7cutlass13device_kernelIN5flash19enable_sm80_to_sm89INS1_16FlashAttnFwdSm80INS1_25CollectiveMainloopFwdSm80ILi4ELi1ELb0EN4cute5tupleIJNS5_1CILi128EEENS7_ILi96EEENS7_ILi64EEEEEELi64ENS_10bfloat16_tEfNS_4arch4Sm80ELb0ELb1ELb1ELb1ELb1ELb1ELb1ELb0EEENS1_21CollectiveEpilogueFwdINS6_IJS8_SA_S9_EEENS6_IJNS7_ILi1EEESI_SI_EEESC_SE_Li128ELb1ELb1ELb0ELb0EEENS1_19SingleTileSchedulerILb1ELb0ELb1ELi128EEEEEEEEEvNT_6ParamsE --------------------------
	.section	.text._ZN7cutlass13device_kernelIN5flash19enable_sm80_to_sm89INS1_16FlashAttnFwdSm80INS1_25CollectiveMainloopFwdSm80ILi4ELi1ELb0EN4cute5tupleIJNS5_1CILi128EEENS7_ILi96EEENS7_ILi64EEEEEELi64ENS_10bfloat16_tEfNS_4arch4Sm80ELb0ELb1ELb1ELb1ELb1ELb1ELb1ELb0EEENS1_21CollectiveEpilogueFwdINS6_IJS8_SA_S9_EEENS6_IJNS7_ILi1EEESI_SI_EEESC_SE_Li128ELb1ELb1ELb0ELb0EEENS1_19SingleTileSchedulerILb1ELb0ELb1ELi128EEEEEEEEEvNT_6ParamsE,"ax",@progbits
	.align	128
.text._ZN7cutlass13device_kernelIN5flash19enable_sm80_to_sm89INS1_16FlashAttnFwdSm80INS1_25CollectiveMainloopFwdSm80ILi4ELi1ELb0EN4cute5tupleIJNS5_1CILi128EEENS7_ILi96EEENS7_ILi64EEEEEELi64ENS_10bfloat16_tEfNS_4arch4Sm80ELb0ELb1ELb1ELb1ELb1ELb1ELb1ELb0EEENS1_21CollectiveEpilogueFwdINS6_IJS8_SA_S9_EEENS6_IJNS7_ILi1EEESI_SI_EEESC_SE_Li128ELb1ELb1ELb0ELb0EEENS1_19SingleTileSchedulerILb1ELb0ELb1ELi128EEEEEEEEEvNT_6ParamsE:
        .type           _ZN7cutlass13device_kernelIN5flash19enable_sm80_to_sm89INS1_16FlashAttnFwdSm80INS1_25CollectiveMainloopFwdSm80ILi4ELi1ELb0EN4cute5tupleIJNS5_1CILi128EEENS7_ILi96EEENS7_ILi64EEEEEELi64ENS_10bfloat16_tEfNS_4arch4Sm80ELb0ELb1ELb1ELb1ELb1ELb1ELb1ELb0EEENS1_21CollectiveEpilogueFwdINS6_IJS8_SA_S9_EEENS6_IJNS7_ILi1EEESI_SI_EEESC_SE_Li128ELb1ELb1ELb0ELb0EEENS1_19SingleTileSchedulerILb1ELb0ELb1ELi128EEEEEEEEEvNT_6ParamsE,@function
        .size           _ZN7cutlass13device_kernelIN5flash19enable_sm80_to_sm89INS1_16FlashAttnFwdSm80INS1_25CollectiveMainloopFwdSm80ILi4ELi1ELb0EN4cute5tupleIJNS5_1CILi128EEENS7_ILi96EEENS7_ILi64EEEEEELi64ENS_10bfloat16_tEfNS_4arch4Sm80ELb0ELb1ELb1ELb1ELb1ELb1ELb1ELb0EEENS1_21CollectiveEpilogueFwdINS6_IJS8_SA_S9_EEENS6_IJNS7_ILi1EEESI_SI_EEESC_SE_Li128ELb1ELb1ELb0ELb0EEENS1_19SingleTileSchedulerILb1ELb0ELb1ELi128EEEEEEEEEvNT_6ParamsE,(.L_x_14 - _ZN7cutlass13device_kernelIN5flash19enable_sm80_to_sm89INS1_16FlashAttnFwdSm80INS1_25CollectiveMainloopFwdSm80ILi4ELi1ELb0EN4cute5tupleIJNS5_1CILi128EEENS7_ILi96EEENS7_ILi64EEEEEELi64ENS_10bfloat16_tEfNS_4arch4Sm80ELb0ELb1ELb1ELb1ELb1ELb1ELb1ELb0EEENS1_21CollectiveEpilogueFwdINS6_IJS8_SA_S9_EEENS6_IJNS7_ILi1EEESI_SI_EEESC_SE_Li128ELb1ELb1ELb0ELb0EEENS1_19SingleTileSchedulerILb1ELb0ELb1ELi128EEEEEEEEEvNT_6ParamsE)
        .other          _ZN7cutlass13device_kernelIN5flash19enable_sm80_to_sm89INS1_16FlashAttnFwdSm80INS1_25CollectiveMainloopFwdSm80ILi4ELi1ELb0EN4cute5tupleIJNS5_1CILi128EEENS7_ILi96EEENS7_ILi64EEEEEELi64ENS_10bfloat16_tEfNS_4arch4Sm80ELb0ELb1ELb1ELb1ELb1ELb1ELb1ELb0EEENS1_21CollectiveEpilogueFwdINS6_IJS8_SA_S9_EEENS6_IJNS7_ILi1EEESI_SI_EEESC_SE_Li128ELb1ELb1ELb0ELb0EEENS1_19SingleTileSchedulerILb1ELb0ELb1ELi128EEEEEEEEEvNT_6ParamsE,@"STO_CUDA_ENTRY STV_DEFAULT"
_ZN7cutlass13device_kernelIN5flash19enable_sm80_to_sm89INS1_16FlashAttnFwdSm80INS1_25CollectiveMainloopFwdSm80ILi4ELi1ELb0EN4cute5tupleIJNS5_1CILi128EEENS7_ILi96EEENS7_ILi64EEEEEELi64ENS_10bfloat16_tEfNS_4arch4Sm80ELb0ELb1ELb1ELb1ELb1ELb1ELb1ELb0EEENS1_21CollectiveEpilogueFwdINS6_IJS8_SA_S9_EEENS6_IJNS7_ILi1EEESI_SI_EEESC_SE_Li128ELb1ELb1ELb0ELb0EEENS1_19SingleTileSchedulerILb1ELb0ELb1ELi128EEEEEEEEEvNT_6ParamsE:
[----:B------:R-:W-:Y:S01]  /*0000*/  LDC R1, c[0x0][0x28] ;  /* 0x00000a00ff017b82 */ /* 0x000fe20000000800 */
[----:B------:R-:W-:Y:S05]  /*0010*/  EXIT ;  /* 0x000000000000794d */ /* 0x000fea0003800000 */
.L_x_5:
        /* <DEDUP_REMOVED lines=14> */
.L_x_14:


//--------------------- .text._ZN7cutlass13device_kernelIN5flash19enable_sm80_to_sm89INS1_16FlashAttnFwdSm80INS1_25CollectiveMainloopFwdSm80ILi4ELi1ELb0EN4cute5tupleIJNS5_1CILi128EEENS7_ILi112EEENS7_ILi64EEEEEELi64ENS_10bfloat16_tEfNS_4arch4Sm80ELb1ELb0ELb1ELb0ELb1ELb0ELb1ELb0EEENS1_21CollectiveEpilogueFwdINS6_IJS8_SA_S9_EEENS6_IJNS7_ILi1EEESI_SI_EEESC_SE_Li128ELb0ELb1ELb0ELb0EEENS1_30DynamicPersistentTileSchedulerILi128ELi128ELb0ELb1ELb0EEEEEEEEEvNT_6ParamsE --------------------------
	.section	.text._ZN7cutlass13device_kernelIN5flash19enable_sm80_to_sm89INS1_16FlashAttnFwdSm80INS1_25CollectiveMainloopFwdSm80ILi4ELi1ELb0EN4cute5tupleIJNS5_1CILi128EEENS7_ILi112EEENS7_ILi64EEEEEELi64ENS_10bfloat16_tEfNS_4arch4Sm80ELb1ELb0ELb1ELb0ELb1ELb0ELb1ELb0EEENS1_21CollectiveEpilogueFwdINS6_IJS8_SA_S9_EEENS6_IJNS7_ILi1EEESI_SI_EEESC_SE_Li128ELb0ELb1ELb0ELb0EEENS1_30DynamicPersistentTileSchedulerILi128ELi128ELb0ELb1ELb0EEEEEEEEEvNT_6ParamsE,"ax",@progbits
	.align	128
.text._ZN7cutlass13device_kernelIN5flash19enable_sm80_to_sm89INS1_16FlashAttnFwdSm80INS1_25CollectiveMainloopFwdSm80ILi4ELi1ELb0EN4cute5tupleIJNS5_1CILi128EEENS7_ILi112EEENS7_ILi64EEEEEELi64ENS_10bfloat16_tEfNS_4arch4Sm80ELb1ELb0ELb1ELb0ELb1ELb0ELb1ELb0EEENS1_21CollectiveEpilogueFwdINS6_IJS8_SA_S9_EEENS6_IJNS7_ILi1EEESI_SI_EEESC_SE_Li128ELb0ELb1ELb0ELb0EEENS1_30DynamicPersistentTileSchedulerILi128ELi128ELb0ELb1ELb0EEEEEEEEEvNT_6ParamsE:
        .type           _ZN7cutlass13device_kernelIN5flash19enable_sm80_to_sm89INS1_16FlashAttnFwdSm80INS1_25CollectiveMainloopFwdSm80ILi4ELi1ELb0EN4cute5tupleIJNS5_1CILi128EEENS7_ILi112EEENS7_ILi64EEEEEELi64ENS_10bfloat16_tEfNS_4arch4Sm80ELb1ELb0ELb1ELb0ELb1ELb0ELb1ELb0EEENS1_21CollectiveEpilogueFwdINS6_IJS8_SA_S9_EEENS6_IJNS7_ILi1EEESI_SI_EEESC_SE_Li128ELb0ELb1ELb0ELb0EEENS1_30DynamicPersistentTileSchedulerILi128ELi128ELb0ELb1ELb0EEEEEEEEEvNT_6ParamsE,@function
        .size           _ZN7cutlass13device_kernelIN5flash19enable_sm80_to_sm89INS1_16FlashAttnFwdSm80INS1_25CollectiveMainloopFwdSm80ILi4ELi1ELb0EN4cute5tupleIJNS5_1CILi128EEENS7_ILi112EEENS7_ILi64EEEEEELi64ENS_10bfloat16_tEfNS_4arch4Sm80ELb1ELb0ELb1ELb0ELb1ELb0ELb1ELb0EEENS1_21CollectiveEpilogueFwdINS6_IJS8_SA_S9_EEENS6_IJNS7_ILi1EEESI_SI_EEESC_SE_Li128ELb0ELb1ELb0ELb0EEENS1_30DynamicPersistentTileSchedulerILi128ELi128ELb0ELb1ELb0EEEEEEEEEvNT_6ParamsE,(.L_x_15 - _ZN7cutlass13device_kernelIN5flash19enable_sm80_to_sm89INS1_16FlashAttnFwdSm80INS1_25CollectiveMainloopFwdSm80ILi4ELi1ELb0EN4cute5tupleIJNS5_1CILi128EEENS7_ILi112EEENS7_ILi64EEEEEELi64ENS_10bfloat16_tEfNS_4arch4Sm80ELb1ELb0ELb1ELb0ELb1ELb0ELb1ELb0EEENS1_21CollectiveEpilogueFwdINS6_IJS8_SA_S9_EEENS6_IJNS7_ILi1EEESI_SI_EEESC_SE_Li128ELb0ELb1ELb0ELb0EEENS1_30DynamicPersistentTileSchedulerILi128ELi128ELb0ELb1ELb0EEEEEEEEEvNT_6ParamsE)
        .other          _ZN7cutlass13device_kernelIN5flash19enable_sm80_to_sm89INS1_16FlashAttnFwdSm80INS1_25CollectiveMainloopFwdSm80ILi4ELi1ELb0EN4cute5tupleIJNS5_1CILi128EEENS7_ILi112EEENS7_ILi64EEEEEELi64ENS_10bfloat16_tEfNS_4arch4Sm80ELb1ELb0ELb1ELb0ELb1ELb0ELb1ELb0EEENS1_21CollectiveEpilogueFwdINS6_IJS8_SA_S9_EEENS6_IJNS7_ILi1EEESI_SI_EEESC_SE_Li128ELb0ELb1ELb0ELb0EEENS1_30DynamicPersistentTileSchedulerILi128ELi128ELb0ELb1ELb0EEEEEEEEEvNT_6ParamsE,@"STO_CUDA_ENTRY STV_DEFAULT"
_ZN7cutlass13device_kernelIN5flash19enable_sm80_to_sm89INS1_16FlashAttnFwdSm80INS1_25CollectiveMainloopFwdSm80ILi4ELi1ELb0EN4cute5tupleIJNS5_1CILi128EEENS7_ILi112EEENS7_ILi64EEEEEELi64ENS_10bfloat16_tEfNS_4arch4Sm80ELb1ELb0ELb1ELb0ELb1ELb0ELb1ELb0EEENS1_21CollectiveEpilogueFwdINS6_IJS8_SA_S9_EEENS6_IJNS7_ILi1EEESI_SI_EEESC_SE_Li128ELb0ELb1ELb0ELb0EEENS1_30DynamicPersistentTileSchedulerILi128ELi128ELb0ELb1ELb0EEEEEEEEEvNT_6ParamsE:
[----:B------:R-:W-:Y:S01]  /*0000*/  LDC R1, c[0x0][0x28] ;  /* 0x00000a00ff017b82 */ /* 0x000fe20000000800 */
[----:B------:R-:W-:Y:S05]  /*0010*/  EXIT ;  /* 0x000000000000794d */ /* 0x000fea0003800000 */
.L_x_6:
        /* <DEDUP_REMOVED lines=14> */
.L_x_15:


//--------------------- .text._ZN7cutlass13device_kernelIN5flash19enable_sm80_to_sm89INS1_16FlashAttnFwdSm80INS1_25CollectiveMainloopFwdSm80ILi4ELi1ELb0EN4cute5tupleIJNS5_1CILi128EEENS7_ILi112EEENS7_ILi64EEEEEELi64ENS_10bfloat16_tEfNS_4arch4Sm80ELb1ELb0ELb1ELb1ELb1ELb0ELb1ELb0EEENS1_21CollectiveEpilogueFwdINS6_IJS8_SA_S9_EEENS6_IJNS7_ILi1EEESI_SI_EEESC_SE_Li128ELb1ELb1ELb0ELb0EEENS1_19SingleTileSchedulerILb1ELb0ELb1ELi128EEEEEEEEEvNT_6ParamsE --------------------------
	.section	.text._ZN7cutlass13device_kernelIN5flash19enable_sm80_to_sm89INS1_16FlashAttnFwdSm80INS1_25CollectiveMainloopFwdSm80ILi4ELi1ELb0EN4cute5tupleIJNS5_1CILi128EEENS7_ILi112EEENS7_ILi64EEEEEELi64ENS_10bfloat16_tEfNS_4arch4Sm80ELb1ELb0ELb1ELb1ELb1ELb0ELb1ELb0EEENS1_21CollectiveEpilogueFwdINS6_IJS8_SA_S9_EEENS6_IJNS7_ILi1EEESI_SI_EEESC_SE_Li128ELb1ELb1ELb0ELb0EEENS1_19SingleTileSchedulerILb1ELb0ELb1ELi128EEEEEEEEEvNT_6ParamsE,"ax",@progbits
	.align	128
.text._ZN7cutlass13device_kernelIN5flash19enable_sm80_to_sm89INS1_16FlashAttnFwdSm80INS1_25CollectiveMainloopFwdSm80ILi4ELi1ELb0EN4cute5tupleIJNS5_1CILi128EEENS7_ILi112EEENS7_ILi64EEEEEELi64ENS_10bfloat16_tEfNS_4arch4Sm80ELb1ELb0ELb1ELb1ELb1ELb0ELb1ELb0EEENS1_21CollectiveEpilogueFwdINS6_IJS8_SA_S9_EEENS6_IJNS7_ILi1EEESI_SI_EEESC_SE_Li128ELb1ELb1ELb0ELb0EEENS1_19SingleTileSchedulerILb1ELb0ELb1ELi128EEEEEEEEEvNT_6ParamsE:
        .type           _ZN7cutlass13device_kernelIN5flash19enable_sm80_to_sm89INS1_16FlashAttnFwdSm80INS1_25CollectiveMainloopFwdSm80ILi4ELi1ELb0EN4cute5tupleIJNS5_1CILi128EEENS7_ILi112EEENS7_ILi64EEEEEELi64ENS_10bfloat16_tEfNS_4arch4Sm80ELb1ELb0ELb1ELb1ELb1ELb0ELb1ELb0EEENS1_21CollectiveEpilogueFwdINS6_IJS8_SA_S9_EEENS6_IJNS7_ILi1EEESI_SI_EEESC_SE_Li128ELb1ELb1ELb0ELb0EEENS1_19SingleTileSchedulerILb1ELb0ELb1ELi128EEEEEEEEEvNT_6ParamsE,@function
        .size           _ZN7cutlass13device_kernelIN5flash19enable_sm80_to_sm89INS1_16FlashAttnFwdSm80INS1_25CollectiveMainloopFwdSm80ILi4ELi1ELb0EN4cute5tupleIJNS5_1CILi128EEENS7_ILi112EEENS7_ILi64EEEEEELi64ENS_10bfloat16_tEfNS_4arch4Sm80ELb1ELb0ELb1ELb1ELb1ELb0ELb1ELb0EEENS1_21CollectiveEpilogueFwdINS6_IJS8_SA_S9_EEENS6_IJNS7_ILi1EEESI_SI_EEESC_SE_Li128ELb1ELb1ELb0ELb0EEENS1_19SingleTileSchedulerILb1ELb0ELb1ELi128EEEEEEEEEvNT_6ParamsE,(.L_x_16 - _ZN7cutlass13device_kernelIN5flash19enable_sm80_to_sm89INS1_16FlashAttnFwdSm80INS1_25CollectiveMainloopFwdSm80ILi4ELi1ELb0EN4cute5tupleIJNS5_1CILi128EEENS7_ILi112EEENS7_ILi64EEEEEELi64ENS_10bfloat16_tEfNS_4arch4Sm80ELb1ELb0ELb1ELb1ELb1ELb0ELb1ELb0EEENS1_21CollectiveEpilogueFwdINS6_IJS8_SA_S9_EEENS6_IJNS7_ILi1EEESI_SI_EEESC_SE_Li128ELb1ELb1ELb0ELb0EEENS1_19SingleTileSchedulerILb1ELb0ELb1ELi128EEEEEEEEEvNT_6ParamsE)
        .other          _ZN7cutlass13device_kernelIN5flash19enable_sm80_to_sm89INS1_16FlashAttnFwdSm80INS1_25CollectiveMainloopFwdSm80ILi4ELi1ELb0EN4cute5tupleIJNS5_1CILi128EEENS7_ILi112EEENS7_ILi64EEEEEELi64ENS_10bfloat16_tEfNS_4arch4Sm80ELb1ELb0ELb1ELb1ELb1ELb0ELb1ELb0EEENS1_21CollectiveEpilogueFwdINS6_IJS8_SA_S9_EEENS6_IJNS7_ILi1EEESI_SI_EEESC_SE_Li128ELb1ELb1ELb0ELb0EEENS1_19SingleTileSchedulerILb1ELb0ELb1ELi128EEEEEEEEEvNT_6ParamsE,@"STO_CUDA_ENTRY STV_DEFAULT"
_ZN7cutlass13device_kernelIN5flash19enable_sm80_to_sm89INS1_16FlashAttnFwdSm80INS1_25CollectiveMainloopFwdSm80ILi4ELi1ELb0EN4cute5tupleIJNS5_1CILi128EEENS7_ILi112EEENS7_ILi64EEEEEELi64ENS_10bfloat16_tEfNS_4arch4Sm80ELb1ELb0ELb1ELb1ELb1ELb0ELb1ELb0EEENS1_21CollectiveEpilogueFwdINS6_IJS8_SA_S9_EEENS6_IJNS7_ILi1EEESI_SI_EEESC_SE_Li128ELb1ELb1ELb0ELb0EEENS1_19SingleTileSchedulerILb1ELb0ELb1ELi128EEEEEEEEEvNT_6ParamsE:
[----:B------:R-:W-:Y:S01]  /*0000*/  LDC R1, c[0x0][0x28] ;  /* 0x00000a00ff017b82 */ /* 0x000fe20000000800 */
[----:B------:R-:W-:Y:S05]  /*0010*/  EXIT ;  /* 0x000000000000794d */ /* 0x000fea0003800000 */
.L_x_7:
        /* <DEDUP_REMOVED lines=14> */
.L_x_16:


//--------------------- .text._ZN7cutlass13device_kernelIN5flash19enable_sm80_to_sm89INS1_16FlashAttnFwdSm80INS1_25CollectiveMainloopFwdSm80ILi4ELi1ELb0EN4cute5tupleIJNS5_1CILi128EEENS7_ILi112EEENS7_ILi64EEEEEELi64ENS_10bfloat16_tEfNS_4arch4Sm80ELb1ELb0ELb1ELb1ELb1ELb1ELb1ELb0EEENS1_21CollectiveEpilogueFwdINS6_IJS8_SA_S9_EEENS6_IJNS7_ILi1EEESI_SI_EEESC_SE_Li128ELb1ELb1ELb0ELb0EEENS1_19SingleTileSchedulerILb1ELb0ELb1ELi128EEEEEEEEEvNT_6ParamsE --------------------------
	.section	.text._ZN7cutlass13device_kernelIN5flash19enable_sm80_to_sm89INS1_16FlashAttnFwdSm80INS1_25CollectiveMainloopFwdSm80ILi4ELi1ELb0EN4cute5tupleIJNS5_1CILi128EEENS7_ILi112EEENS7_ILi64EEEEEELi64ENS_10bfloat16_tEfNS_4arch4Sm80ELb1ELb0ELb1ELb1ELb1ELb1ELb1ELb0EEENS1_21CollectiveEpilogueFwdINS6_IJS8_SA_S9_EEENS6_IJNS7_ILi1EEESI_SI_EEESC_SE_Li128ELb1ELb1ELb0ELb0EEENS1_19SingleTileSchedulerILb1ELb0ELb1ELi128EEEEEEEEEvNT_6ParamsE,"ax",@progbits
	.align	128
.text._ZN7cutlass13device_kernelIN5flash19enable_sm80_to_sm89INS1_16FlashAttnFwdSm80INS1_25CollectiveMainloopFwdSm80ILi4ELi1ELb0EN4cute5tupleIJNS5_1CILi128EEENS7_ILi112EEENS7_ILi64EEEEEELi64ENS_10bfloat16_tEfNS_4arch4Sm80ELb1ELb0ELb1ELb1ELb1ELb1ELb1ELb0EEENS1_21CollectiveEpilogueFwdINS6_IJS8_SA_S9_EEENS6_IJNS7_ILi1EEESI_SI_EEESC_SE_Li128ELb1ELb1ELb0ELb0EEENS1_19SingleTileSchedulerILb1ELb0ELb1ELi128EEEEEEEEEvNT_6ParamsE:
        .type           _ZN7cutlass13device_kernelIN5flash19enable_sm80_to_sm89INS1_16FlashAttnFwdSm80INS1_25CollectiveMainloopFwdSm80ILi4ELi1ELb0EN4cute5tupleIJNS5_1CILi128EEENS7_ILi112EEENS7_ILi64EEEEEELi64ENS_10bfloat16_tEfNS_4arch4Sm80ELb1ELb0ELb1ELb1ELb1ELb1ELb1ELb0EEENS1_21CollectiveEpilogueFwdINS6_IJS8_SA_S9_EEENS6_IJNS7_ILi1EEESI_SI_EEESC_SE_Li128ELb1ELb1ELb0ELb0EEENS1_19SingleTileSchedulerILb1ELb0ELb1ELi128EEEEEEEEEvNT_6ParamsE,@function
        .size           _ZN7cutlass13device_kernelIN5flash19enable_sm80_to_sm89INS1_16FlashAttnFwdSm80INS1_25CollectiveMainloopFwdSm80ILi4ELi1ELb0EN4cute5tupleIJNS5_1CILi128EEENS7_ILi112EEENS7_ILi64EEEEEELi64ENS_10bfloat16_tEfNS_4arch4Sm80ELb1ELb0ELb1ELb1ELb1ELb1ELb1ELb0EEENS1_21CollectiveEpilogueFwdINS6_IJS8_SA_S9_EEENS6_IJNS7_ILi1EEESI_SI_EEESC_SE_Li128ELb1ELb1ELb0ELb0EEENS1_19SingleTileSchedulerILb1ELb0ELb1ELi128EEEEEEEEEvNT_6ParamsE,(.L_x_17 - _ZN7cutlass13device_kernelIN5flash19enable_sm80_to_sm89INS1_16FlashAttnFwdSm80INS1_25CollectiveMainloopFwdSm80ILi4ELi1ELb0EN4cute5tupleIJNS5_1CILi128EEENS7_ILi112EEENS7_ILi64EEEEEELi64ENS_10bfloat16_tEfNS_4arch4Sm80ELb1ELb0ELb1ELb1ELb1ELb1ELb1ELb0EEENS1_21CollectiveEpilogueFwdINS6_IJS8_SA_S9_EEENS6_IJNS7_ILi1EEESI_SI_EEESC_SE_Li128ELb1ELb1ELb0ELb0EEENS1_19SingleTileSchedulerILb1ELb0ELb1ELi128EEEEEEEEEvNT_6ParamsE)
        .other          _ZN7cutlass13device_kernelIN5flash19enable_sm80_to_sm89INS1_16FlashAttnFwdSm80INS1_25CollectiveMainloopFwdSm80ILi4ELi1ELb0EN4cute5tupleIJNS5_1CILi128EEENS7_ILi112EEENS7_ILi64EEEEEELi64ENS_10bfloat16_tEfNS_4arch4Sm80ELb1ELb0ELb1ELb1ELb1ELb1ELb1ELb0EEENS1_21CollectiveEpilogueFwdINS6_IJS8_SA_S9_EEENS6_IJNS7_ILi1EEESI_SI_EEESC_SE_Li128ELb1ELb1ELb0ELb0EEENS1_19SingleTileSchedulerILb1ELb0ELb1ELi128EEEEEEEEEvNT_6ParamsE,@"STO_CUDA_ENTRY STV_DEFAULT"
_ZN7cutlass13device_kernelIN5flash19enable_sm80_to_sm89INS1_16FlashAttnFwdSm80INS1_25CollectiveMainloopFwdSm80ILi4ELi1ELb0EN4cute5tupleIJNS5_1CILi128EEENS7_ILi112EEENS7_ILi64EEEEEELi64ENS_10bfloat16_tEfNS_4arch4Sm80ELb1ELb0ELb1ELb1ELb1ELb1ELb1ELb0EEENS1_21CollectiveEpilogueFwdINS6_IJS8_SA_S9_EEENS6_IJNS7_ILi1EEESI_SI_EEESC_SE_Li128ELb1ELb1ELb0ELb0EEENS1_19SingleTileSchedulerILb1ELb0ELb1ELi128EEEEEEEEEvNT_6ParamsE:
[----:B------:R-:W-:Y:S01]  /*0000*/  LDC R1, c[0x0][0x28] ;  /* 0x00000a00ff017b82 */ /* 0x000fe20000000800 */
[----:B------:R-:W-:Y:S05]  /*0010*/  EXIT ;  /* 0x000000000000794d */ /* 0x000fea0003800000 */
.L_x_8:
        /* <DEDUP_REMOVED lines=14> */
.L_x_17:


//--------------------- .nv.shared.reserved.0     --------------------------
	.section	.nv.shared.reserved.0,"aw",@nobits
	.weak		__nv_reservedSMEM_offset_0_alias
	.size		__nv_reservedSMEM_offset_0_alias, 0, 0
	.other		__nv_reservedSMEM_offset_0_alias,@"STO_CUDA_RESERVED_SHARED STV_DEFAULT"
__nv_reservedSMEM_offset_0_alias:
	.zero		0


//--------------------- .nv.global                --------------------------
	.section	.nv.global,"aw",@nobits
.nv.global:
	.type		_ZN79_INTERNAL_eedeaa7d_43_flash_fwd_hdim64_bf16_paged_softcap_sm80_cu_4022bc09_33244cute1_E,@object
	.size		_ZN79_INTERNAL_eedeaa7d_43_flash_fwd_hdim64_bf16_paged_softcap_sm80_cu_4022bc09_33244cute1_E,(_ZN79_INTERNAL_eedeaa7d_43_flash_fwd_hdim64_bf16_paged_softcap_sm80_cu_4022bc09_33244cuda3std3__45__cpo6cbeginE - _ZN79_INTERNAL_eedeaa7d_43_flash_fwd_hdim64_bf16_paged_softcap_sm80_cu_4022bc09_33244cute1_E)
_ZN79_INTERNAL_eedeaa7d_43_flash_fwd_hdim64_bf16_paged_softcap_sm80_cu_4022bc09_33244cute1_E:
	.zero		1
	.type		_ZN79_INTERNAL_eedeaa7d_43_flash_fwd_hdim64_bf16_paged_softcap_sm80_cu_4022bc09_33244cuda3std3__45__cpo6cbeginE,@object
	.size		_ZN79_INTERNAL_eedeaa7d_43_flash_fwd_hdim64_bf16_paged_softcap_sm80_cu_4022bc09_33244cuda3std3__45__cpo6cbeginE,(_ZN79_INTERNAL_eedeaa7d_43_flash_fwd_hdim64_bf16_paged_softcap_sm80_cu_4022bc09_33244cuda3std3__48in_placeE - _ZN79_INTERNAL_eedeaa7d_43_flash_fwd_hdim64_bf16_paged_softcap_sm80_cu_4022bc09_33244cuda3std3__45__cpo6cbeginE)
_ZN79_INTERNAL_eedeaa7d_43_flash_fwd_hdim64_bf16_paged_softcap_sm80_cu_4022bc09_33244cuda3std3__45__cpo6cbeginE:
	.zero		1
	.type		_ZN79_INTERNAL_eedeaa7d_43_flash_fwd_hdim64_bf16_paged_softcap_sm80_cu_4022bc09_33244cuda3std3__48in_placeE,@object
	.size		_ZN79_INTERNAL_eedeaa7d_43_flash_fwd_hdim64_bf16_paged_softcap_sm80_cu_4022bc09_33244cuda3std3__48in_placeE,(_ZN79_INTERNAL_eedeaa7d_43_flash_fwd_hdim64_bf16_paged_softcap_sm80_cu_4022bc09_33244cuda3std6ranges3__45__cpo9iter_moveE - _ZN79_INTERNAL_eedeaa7d_43_flash_fwd_hdim64_bf16_paged_softcap_sm80_cu_4022bc09_33244cuda3std3__48in_placeE)
_ZN79_INTERNAL_eedeaa7d_43_flash_fwd_hdim64_bf16_paged_softcap_sm80_cu_4022bc09_33244cuda3std3__48in_placeE:
	.zero		1
	.type		_ZN79_INTERNAL_eedeaa7d_43_flash_fwd_hdim64_bf16_paged_softcap_sm80_cu_4022bc09_33244cuda3std6ranges3__45__cpo9iter_moveE,@object
	.size		_ZN79_INTERNAL_eedeaa7d_43_flash_fwd_hdim64_bf16_paged_softcap_sm80_cu_4022bc09_33244cuda3std6ranges3__45__cpo9iter_moveE,(_ZN79_INTERNAL_eedeaa7d_43_flash_fwd_hdim64_bf16_paged_softcap_sm80_cu_4022bc09_33244cuda3std3__45__cpo5beginE - _ZN79_INTERNAL_eedeaa7d_43_flash_fwd_hdim64_bf16_paged_softcap_sm80_cu_4022bc09_33244cuda3std6ranges3__45__cpo9iter_moveE)
_ZN79_INTERNAL_eedeaa7d_43_flash_fwd_hdim64_bf16_paged_softcap_sm80_cu_4022bc09_33244cuda3std6ranges3__45__cpo9iter_moveE:
	.zero		1
	.type		_ZN79_INTERNAL_eedeaa7d_43_flash_fwd_hdim64_bf16_paged_softcap_sm80_cu_4022bc09_33244cuda3std3__45__cpo5beginE,@object
	.size		_ZN79_INTERNAL_eedeaa7d_43_flash_fwd_hdim64_bf16_paged_softcap_sm80_cu_4022bc09_33244cuda3std3__45__cpo5beginE,(_ZN79_INTERNAL_eedeaa7d_43_flash_fwd_hdim64_bf16_paged_softcap_sm80_cu_4022bc09_33244cuda3std3__481_GLOBAL__N__eedeaa7d_43_flash_fwd_hdim64_bf16_paged_softcap_sm80_cu_4022bc09_33246ignoreE - _ZN79_INTERNAL_eedeaa7d_43_flash_fwd_hdim64_bf16_paged_softcap_sm80_cu_4022bc09_33244cuda3std3__45__cpo5beginE)
_ZN79_INTERNAL_eedeaa7d_43_flash_fwd_hdim64_bf16_paged_softcap_sm80_cu_4022bc09_33244cuda3std3__45__cpo5beginE:
	.zero		1
	.type		_ZN79_INTERNAL_eedeaa7d_43_flash_fwd_hdim64_bf16_paged_softcap_sm80_cu_4022bc09_33244cuda3std3__481_GLOBAL__N__eedeaa7d_43_flash_fwd_hdim64_bf16_paged_softcap_sm80_cu_4022bc09_33246ignoreE,@object
	.size		_ZN79_INTERNAL_eedeaa7d_43_flash_fwd_hdim64_bf16_paged_softcap_sm80_cu_4022bc09_33244cuda3std3__481_GLOBAL__N__eedeaa7d_43_flash_fwd_hdim64_bf16_paged_softcap_sm80_cu_4022bc09_33246ignoreE,(_ZN79_INTERNAL_eedeaa7d_43_flash_fwd_hdim64_bf16_paged_softcap_sm80_cu_4022bc09_33244cute7productE - _ZN79_INTERNAL_eedeaa7d_43_flash_fwd_hdim64_bf16_paged_softcap_sm80_cu_4022bc09_33244cuda3std3__481_GLOBAL__N__eedeaa7d_43_flash_fwd_hdim64_bf16_paged_softcap_sm80_cu_4022bc09_33246ignoreE)
_ZN79_INTERNAL_eedeaa7d_43_flash_fwd_hdim64_bf16_paged_softcap_sm80_cu_4022bc09_33244cuda3std3__481_GLOBAL__N__eedeaa7d_43_flash_fwd_hdim64_bf16_paged_softcap_sm80_cu_4022bc09_33246ignoreE:
	.zero		1
	.type		_ZN79_INTERNAL_eedeaa7d_43_flash_fwd_hdim64_bf16_paged_softcap_sm80_cu_4022bc09_33244cute7productE,@object
	.size		_ZN79_INTERNAL_eedeaa7d_43_flash_fwd_hdim64_bf16_paged_softcap_sm80_cu_4022bc09_33244cute7productE,(_ZN79_INTERNAL_eedeaa7d_43_flash_fwd_hdim64_bf16_paged_softcap_sm80_cu_4022bc09_33244cuda3std3__45__cpo3endE - _ZN79_INTERNAL_eedeaa7d_43_flash_fwd_hdim64_bf16_paged_softcap_sm80_cu_4022bc09_33244cute7productE)
_ZN79_INTERNAL_eedeaa7d_43_flash_fwd_hdim64_bf16_paged_softcap_sm80_cu_4022bc09_33244cute7productE:
	.zero		1
	.type		_ZN79_INTERNAL_eedeaa7d_43_flash_fwd_hdim64_bf16_paged_softcap_sm80_cu_4022bc09_33244cuda3std3__45__cpo3endE,@object
	.size		_ZN79_INTERNAL_eedeaa7d_43_flash_fwd_hdim64_bf16_paged_softcap_sm80_cu_4022bc09_33244cuda3std3__45__cpo3endE,(_ZN79_INTERNAL_eedeaa7d_43_flash_fwd_hdim64_bf16_paged_softcap_sm80_cu_4022bc09_33244cuda3std3__419piecewise_constructE - _ZN79_INTERNAL_eedeaa7d_43_flash_fwd_hdim64_bf16_paged_softcap_sm80_cu_4022bc09_33244cuda3std3__45__cpo3endE)
_ZN79_INTERNAL_eedeaa7d_43_flash_fwd_hdim64_bf16_paged_softcap_sm80_cu_4022bc09_33244cuda3std3__45__cpo3endE:
	.zero		1
	.type		_ZN79_INTERNAL_eedeaa7d_43_flash_fwd_hdim64_bf16_paged_softcap_sm80_cu_4022bc09_33244cuda3std3__419piecewise_constructE,@object
	.size		_ZN79_INTERNAL_eedeaa7d_43_flash_fwd_hdim64_bf16_paged_softcap_sm80_cu_4022bc09_33244cuda3std3__419piecewise_constructE,(_ZN79_INTERNAL_eedeaa7d_43_flash_fwd_hdim64_bf16_paged_softcap_sm80_cu_4022bc09_33244cuda3std3__45__cpo4cendE - _ZN79_INTERNAL_eedeaa7d_43_flash_fwd_hdim64_bf16_paged_softcap_sm80_cu_4022bc09_33244cuda3std3__419piecewise_constructE)
_ZN79_INTERNAL_eedeaa7d_43_flash_fwd_hdim64_bf16_paged_softcap_sm80_cu_4022bc09_33244cuda3std3__419piecewise_constructE:
	.zero		1
	.type		_ZN79_INTERNAL_eedeaa7d_43_flash_fwd_hdim64_bf16_paged_softcap_sm80_cu_4022bc09_33244cuda3std3__45__cpo4cendE,@object
	.size		_ZN79_INTERNAL_eedeaa7d_43_flash_fwd_hdim64_bf16_paged_softcap_sm80_cu_4022bc09_33244cuda3std3__45__cpo4cendE,(_ZN79_INTERNAL_eedeaa7d_43_flash_fwd_hdim64_bf16_paged_softcap_sm80_cu_4022bc09_33244cuda3std6ranges3__45__cpo4swapE - _ZN79_INTERNAL_eedeaa7d_43_flash_fwd_hdim64_bf16_paged_softcap_sm80_cu_4022bc09_33244cuda3std3__45__cpo4cendE)
_ZN79_INTERNAL_eedeaa7d_43_flash_fwd_hdim64_bf16_paged_softcap_sm80_cu_4022bc09_33244cuda3std3__45__cpo4cendE:
	.zero		1
	.type		_ZN79_INTERNAL_eedeaa7d_43_flash_fwd_hdim64_bf16_paged_softcap_sm80_cu_4022bc09_33244cuda3std6ranges3__45__cpo4swapE,@object
	.size		_ZN79_INTERNAL_eedeaa7d_43_flash_fwd_hdim64_bf16_paged_softcap_sm80_cu_4022bc09_33244cuda3std6ranges3__45__cpo4swapE,(.L_7 - _ZN79_INTERNAL_eedeaa7d_43_flash_fwd_hdim64_bf16_paged_softcap_sm80_cu_4022bc09_33244cuda3std6ranges3__45__cpo4swapE)
_ZN79_INTERNAL_eedeaa7d_43_flash_fwd_hdim64_bf16_paged_softcap_sm80_cu_4022bc09_33244cuda3std6ranges3__45__cpo4swapE:
	.zero		1
.L_7:


//--------------------- .nv.constant0._ZN7cutlass13device_kernelIN5flash19enable_sm80_to_sm89INS1_16FlashAttnFwdSm80INS1_25CollectiveMainloopFwdSm80ILi4ELi1ELb0EN4cute5tupleIJNS5_1CILi128EEENS7_ILi112EEENS7_ILi64EEEEEELi64ENS_10bfloat16_tEfNS_4arch4Sm80ELb0ELb0ELb1ELb0ELb1ELb0ELb1ELb0EEENS1_21CollectiveEpilogueFwdINS6_IJS8_SA_S9_EEENS6_IJNS7_ILi1EEESI_SI_EEESC_SE_Li128ELb0ELb1ELb0ELb0EEENS1_19SingleTileSchedulerILb0ELb0ELb1ELi128EEEEEEEEEvNT_6ParamsE --------------------------
	.section	.nv.constant0._ZN7cutlass13device_kernelIN5flash19enable_sm80_to_sm89INS1_16FlashAttnFwdSm80INS1_25CollectiveMainloopFwdSm80ILi4ELi1ELb0EN4cute5tupleIJNS5_1CILi128EEENS7_ILi112EEENS7_ILi64EEEEEELi64ENS_10bfloat16_tEfNS_4arch4Sm80ELb0ELb0ELb1ELb0ELb1ELb0ELb1ELb0EEENS1_21CollectiveEpilogueFwdINS6_IJS8_SA_S9_EEENS6_IJNS7_ILi1EEESI_SI_EEESC_SE_Li128ELb0ELb1ELb0ELb0EEENS1_19SingleTileSchedulerILb0ELb0ELb1ELi128EEEEEEEEEvNT_6ParamsE,"a",@progbits
	.sectionflags	@""
	.align	4
.nv.constant0._ZN7cutlass13device_kernelIN5flash19enable_sm80_to_sm89INS1_16FlashAttnFwdSm80INS1_25CollectiveMainloopFwdSm80ILi4ELi1ELb0EN4cute5tupleIJNS5_1CILi128EEENS7_ILi112EEENS7_ILi64EEEEEELi64ENS_10bfloat16_tEfNS_4arch4Sm80ELb0ELb0ELb1ELb0ELb1ELb0ELb1ELb0EEENS1_21CollectiveEpilogueFwdINS6_IJS8_SA_S9_EEENS6_IJNS7_ILi1EEESI_SI_EEESC_SE_Li128ELb0ELb1ELb0ELb0EEENS1_19SingleTileSchedulerILb0ELb0ELb1ELi128EEEEEEEEEvNT_6ParamsE:
	.zero		1576


//--------------------- .nv.constant0._ZN7cutlass13device_kernelIN5flash19enable_sm80_to_sm89INS1_16FlashAttnFwdSm80INS1_25CollectiveMainloopFwdSm80ILi4ELi1ELb0EN4cute5tupleIJNS5_1CILi128EEENS7_ILi112EEENS7_ILi64EEEEEELi64ENS_10bfloat16_tEfNS_4arch4Sm80ELb0ELb0ELb1ELb1ELb1ELb0ELb1ELb0EEENS1_21CollectiveEpilogueFwdINS6_IJS8_SA_S9_EEENS6_IJNS7_ILi1EEESI_SI_EEESC_SE_Li128ELb1ELb1ELb0ELb0EEENS1_19SingleTileSchedulerILb1ELb0ELb1ELi128EEEEEEEEEvNT_6ParamsE --------------------------
	.section	.nv.constant0._ZN7cutlass13device_kernelIN5flash19enable_sm80_to_sm89INS1_16FlashAttnFwdSm80INS1_25CollectiveMainloopFwdSm80ILi4ELi1ELb0EN4cute5tupleIJNS5_1CILi128EEENS7_ILi112EEENS7_ILi64EEEEEELi64ENS_10bfloat16_tEfNS_4arch4Sm80ELb0ELb0ELb1ELb1ELb1ELb0ELb1ELb0EEENS1_21CollectiveEpilogueFwdINS6_IJS8_SA_S9_EEENS6_IJNS7_ILi1EEESI_SI_EEESC_SE_Li128ELb1ELb1ELb0ELb0EEENS1_19SingleTileSchedulerILb1ELb0ELb1ELi128EEEEEEEEEvNT_6ParamsE,"a",@progbits
	.sectionflags	@""
	.align	4
.nv.constant0._ZN7cutlass13device_kernelIN5flash19enable_sm80_to_sm89INS1_16FlashAttnFwdSm80INS1_25CollectiveMainloopFwdSm80ILi4ELi1ELb0EN4cute5tupleIJNS5_1CILi128EEENS7_ILi112EEENS7_ILi64EEEEEELi64ENS_10bfloat16_tEfNS_4arch4Sm80ELb0ELb0ELb1ELb1ELb1ELb0ELb1ELb0EEENS1_21CollectiveEpilogueFwdINS6_IJS8_SA_S9_EEENS6_IJNS7_ILi1EEESI_SI_EEESC_SE_Li128ELb1ELb1ELb0ELb0EEENS1_19SingleTileSchedulerILb1ELb0ELb1ELi128EEEEEEEEEvNT_6ParamsE:
	.zero		1576


//--------------------- .nv.constant0._ZN7cutlass13device_kernelIN5flash19enable_sm80_to_sm89INS1_16FlashAttnFwdSm80INS1_25CollectiveMainloopFwdSm80ILi4ELi1ELb0EN4cute5tupleIJNS5_1CILi128EEENS7_ILi112EEENS7_ILi64EEEEEELi64ENS_10bfloat16_tEfNS_4arch4Sm80ELb0ELb0ELb1ELb1ELb1ELb1ELb1ELb0EEENS1_21CollectiveEpilogueFwdINS6_IJS8_SA_S9_EEENS6_IJNS7_ILi1EEESI_SI_EEESC_SE_Li128ELb1ELb1ELb0ELb0EEENS1_19SingleTileSchedulerILb1ELb0ELb1ELi128EEEEEEEEEvNT_6ParamsE --------------------------
	.section	.nv.constant0._ZN7cutlass13device_kernelIN5flash19enable_sm80_to_sm89INS1_16FlashAttnFwdSm80INS1_25CollectiveMainloopFwdSm80ILi4ELi1ELb0EN4cute5tupleIJNS5_1CILi128EEENS7_ILi112EEENS7_ILi64EEEEEELi64ENS_10bfloat16_tEfNS_4arch4Sm80ELb0ELb0ELb1ELb1ELb1ELb1ELb1ELb0EEENS1_21CollectiveEpilogueFwdINS6_IJS8_SA_S9_EEENS6_IJNS7_ILi1EEESI_SI_EEESC_SE_Li128ELb1ELb1ELb0ELb0EEENS1_19SingleTileSchedulerILb1ELb0ELb1ELi128EEEEEEEEEvNT_6ParamsE,"a",@progbits
	.sectionflags	@""
	.align	4
.nv.constant0._ZN7cutlass13device_kernelIN5flash19enable_sm80_to_sm89INS1_16FlashAttnFwdSm80INS1_25CollectiveMainloopFwdSm80ILi4ELi1ELb0EN4cute5tupleIJNS5_1CILi128EEENS7_ILi112EEENS7_ILi64EEEEEELi64ENS_10bfloat16_tEfNS_4arch4Sm80ELb0ELb0ELb1ELb1ELb1ELb1ELb1ELb0EEENS1_21CollectiveEpilogueFwdINS6_IJS8_SA_S9_EEENS6_IJNS7_ILi1EEESI_SI_EEESC_SE_Li128ELb1ELb1ELb0ELb0EEENS1_19SingleTileSchedulerILb1ELb0ELb1ELi128EEEEEEEEEvNT_6ParamsE:
	.zero		1576


//--------------------- .nv.constant0._ZN7cutlass13device_kernelIN5flash19enable_sm80_to_sm89INS1_16FlashAttnFwdSm80INS1_25CollectiveMainloopFwdSm80ILi4ELi1ELb0EN4cute5tupleIJNS5_1CILi128EEENS7_ILi96EEENS7_ILi64EEEEEELi64ENS_10bfloat16_tEfNS_4arch4Sm80ELb0ELb1ELb1ELb0ELb1ELb0ELb1ELb0EEENS1_21CollectiveEpilogueFwdINS6_IJS8_SA_S9_EEENS6_IJNS7_ILi1EEESI_SI_EEESC_SE_Li128ELb0ELb1ELb0ELb0EEENS1_19SingleTileSchedulerILb0ELb0ELb1ELi128EEEEEEEEEvNT_6ParamsE --------------------------
	.section	.nv.constant0._ZN7cutlass13device_kernelIN5flash19enable_sm80_to_sm89INS1_16FlashAttnFwdSm80INS1_25CollectiveMainloopFwdSm80ILi4ELi1ELb0EN4cute5tupleIJNS5_1CILi128EEENS7_ILi96EEENS7_ILi64EEEEEELi64ENS_10bfloat16_tEfNS_4arch4Sm80ELb0ELb1ELb1ELb0ELb1ELb0ELb1ELb0EEENS1_21CollectiveEpilogueFwdINS6_IJS8_SA_S9_EEENS6_IJNS7_ILi1EEESI_SI_EEESC_SE_Li128ELb0ELb1ELb0ELb0EEENS1_19SingleTileSchedulerILb0ELb0ELb1ELi128EEEEEEEEEvNT_6ParamsE,"a",@progbits
	.sectionflags	@""
	.align	4
.nv.constant0._ZN7cutlass13device_kernelIN5flash19enable_sm80_to_sm89INS1_16FlashAttnFwdSm80INS1_25CollectiveMainloopFwdSm80ILi4ELi1ELb0EN4cute5tupleIJNS5_1CILi128EEENS7_ILi96EEENS7_ILi64EEEEEELi64ENS_10bfloat16_tEfNS_4arch4Sm80ELb0ELb1ELb1ELb0ELb1ELb0ELb1ELb0EEENS1_21CollectiveEpilogueFwdINS6_IJS8_SA_S9_EEENS6_IJNS7_ILi1EEESI_SI_EEESC_SE_Li128ELb0ELb1ELb0ELb0EEENS1_19SingleTileSchedulerILb0ELb0ELb1ELi128EEEEEEEEEvNT_6ParamsE:
	.zero		1576


//--------------------- .nv.constant0._ZN7cutlass13device_kernelIN5flash19enable_sm80_to_sm89INS1_16FlashAttnFwdSm80INS1_25CollectiveMainloopFwdSm80ILi4ELi1ELb0EN4cute5tupleIJNS5_1CILi128EEENS7_ILi96EEENS7_ILi64EEEEEELi64ENS_10bfloat16_tEfNS_4arch4Sm80ELb0ELb1ELb1ELb1ELb1ELb0ELb1ELb0EEENS1_21CollectiveEpilogueFwdINS6_IJS8_SA_S9_EEENS6_IJNS7_ILi1EEESI_SI_EEESC_SE_Li128ELb1ELb1ELb0ELb0EEENS1_19SingleTileSchedulerILb1ELb0ELb1ELi128EEEEEEEEEvNT_6ParamsE --------------------------
	.section	.nv.constant0._ZN7cutlass13device_kernelIN5flash19enable_sm80_to_sm89INS1_16FlashAttnFwdSm80INS1_25CollectiveMainloopFwdSm80ILi4ELi1ELb0EN4cute5tupleIJNS5_1CILi128EEENS7_ILi96EEENS7_ILi64EEEEEELi64ENS_10bfloat16_tEfNS_4arch4Sm80ELb0ELb1ELb1ELb1ELb1ELb0ELb1ELb0EEENS1_21CollectiveEpilogueFwdINS6_IJS8_SA_S9_EEENS6_IJNS7_ILi1EEESI_SI_EEESC_SE_Li128ELb1ELb1ELb0ELb0EEENS1_19SingleTileSchedulerILb1ELb0ELb1ELi128EEEEEEEEEvNT_6ParamsE,"a",@progbits
	.sectionflags	@""
	.align	4
.nv.constant0._ZN7cutlass13device_kernelIN5flash19enable_sm80_to_sm89INS1_16FlashAttnFwdSm80INS1_25CollectiveMainloopFwdSm80ILi4ELi1ELb0EN4cute5tupleIJNS5_1CILi128EEENS7_ILi96EEENS7_ILi64EEEEEELi64ENS_10bfloat16_tEfNS_4arch4Sm80ELb0ELb1ELb1ELb1ELb1ELb0ELb1ELb0EEENS1_21CollectiveEpilogueFwdINS6_IJS8_SA_S9_EEENS6_IJNS7_ILi1EEESI_SI_EEESC_SE_Li128ELb1ELb1ELb0ELb0EEENS1_19SingleTileSchedulerILb1ELb0ELb1ELi128EEEEEEEEEvNT_6ParamsE:
	.zero		1576


//--------------------- .nv.constant0._ZN7cutlass13device_kernelIN5flash19enable_sm80_to_sm89INS1_16FlashAttnFwdSm80INS1_25CollectiveMainloopFwdSm80ILi4ELi1ELb0EN4cute5tupleIJNS5_1CILi128EEENS7_ILi96EEENS7_ILi64EEEEEELi64ENS_10bfloat16_tEfNS_4arch4Sm80ELb0ELb1ELb1ELb1ELb1ELb1ELb1ELb0EEENS1_21CollectiveEpilogueFwdINS6_IJS8_SA_S9_EEENS6_IJNS7_ILi1EEESI_SI_EEESC_SE_Li128ELb1ELb1ELb0ELb0EEENS1_19SingleTileSchedulerILb1ELb0ELb1ELi128EEEEEEEEEvNT_6ParamsE --------------------------
	.section	.nv.constant0._ZN7cutlass13device_kernelIN5flash19enable_sm80_to_sm89INS1_16FlashAttnFwdSm80INS1_25CollectiveMainloopFwdSm80ILi4ELi1ELb0EN4cute5tupleIJNS5_1CILi128EEENS7_ILi96EEENS7_ILi64EEEEEELi64ENS_10bfloat16_tEfNS_4arch4Sm80ELb0ELb1ELb1ELb1ELb1ELb1ELb1ELb0EEENS1_21CollectiveEpilogueFwdINS6_IJS8_SA_S9_EEENS6_IJNS7_ILi1EEESI_SI_EEESC_SE_Li128ELb1ELb1ELb0ELb0EEENS1_19SingleTileSchedulerILb1ELb0ELb1ELi128EEEEEEEEEvNT_6ParamsE,"a",@progbits
	.sectionflags	@""
	.align	4
.nv.constant0._ZN7cutlass13device_kernelIN5flash19enable_sm80_to_sm89INS1_16FlashAttnFwdSm80INS1_25CollectiveMainloopFwdSm80ILi4ELi1ELb0EN4cute5tupleIJNS5_1CILi128EEENS7_ILi96EEENS7_ILi64EEEEEELi64ENS_10bfloat16_tEfNS_4arch4Sm80ELb0ELb1ELb1ELb1ELb1ELb1ELb1ELb0EEENS1_21CollectiveEpilogueFwdINS6_IJS8_SA_S9_EEENS6_IJNS7_ILi1EEESI_SI_EEESC_SE_Li128ELb1ELb1ELb0ELb0EEENS1_19SingleTileSchedulerILb1ELb0ELb1ELi128EEEEEEEEEvNT_6ParamsE:
	.zero		1576


//--------------------- .nv.constant0._ZN7cutlass13device_kernelIN5flash19enable_sm80_to_sm89INS1_16FlashAttnFwdSm80INS1_25CollectiveMainloopFwdSm80ILi4ELi1ELb0EN4cute5tupleIJNS5_1CILi128EEENS7_ILi112EEENS7_ILi64EEEEEELi64ENS_10bfloat16_tEfNS_4arch4Sm80ELb1ELb0ELb1ELb0ELb1ELb0ELb1ELb0EEENS1_21CollectiveEpilogueFwdINS6_IJS8_SA_S9_EEENS6_IJNS7_ILi1EEESI_SI_EEESC_SE_Li128ELb0ELb1ELb0ELb0EEENS1_30DynamicPersistentTileSchedulerILi128ELi128ELb0ELb1ELb0EEEEEEEEEvNT_6ParamsE --------------------------
	.section	.nv.constant0._ZN7cutlass13device_kernelIN5flash19enable_sm80_to_sm89INS1_16FlashAttnFwdSm80INS1_25CollectiveMainloopFwdSm80ILi4ELi1ELb0EN4cute5tupleIJNS5_1CILi128EEENS7_ILi112EEENS7_ILi64EEEEEELi64ENS_10bfloat16_tEfNS_4arch4Sm80ELb1ELb0ELb1ELb0ELb1ELb0ELb1ELb0EEENS1_21CollectiveEpilogueFwdINS6_IJS8_SA_S9_EEENS6_IJNS7_ILi1EEESI_SI_EEESC_SE_Li128ELb0ELb1ELb0ELb0EEENS1_30DynamicPersistentTileSchedulerILi128ELi128ELb0ELb1ELb0EEEEEEEEEvNT_6ParamsE,"a",@progbits
	.sectionflags	@""
	.align	4
.nv.constant0._ZN7cutlass13device_kernelIN5flash19enable_sm80_to_sm89INS1_16FlashAttnFwdSm80INS1_25CollectiveMainloopFwdSm80ILi4ELi1ELb0EN4cute5tupleIJNS5_1CILi128EEENS7_ILi112EEENS7_ILi64EEEEEELi64ENS_10bfloat16_tEfNS_4arch4Sm80ELb1ELb0ELb1ELb0ELb1ELb0ELb1ELb0EEENS1_21CollectiveEpilogueFwdINS6_IJS8_SA_S9_EEENS6_IJNS7_ILi1EEESI_SI_EEESC_SE_Li128ELb0ELb1ELb0ELb0EEENS1_30DynamicPersistentTileSchedulerILi128ELi128ELb0ELb1ELb0EEEEEEEEEvNT_6ParamsE:
	.zero		1592


//--------------------- .nv.constant0._ZN7cutlass13device_kernelIN5flash19enable_sm80_to_sm89INS1_16FlashAttnFwdSm80INS1_25CollectiveMainloopFwdSm80ILi4ELi1ELb0EN4cute5tupleIJNS5_1CILi128EEENS7_ILi112EEENS7_ILi64EEEEEELi64ENS_10bfloat16_tEfNS_4arch4Sm80ELb1ELb0ELb1ELb1ELb1ELb0ELb1ELb0EEENS1_21CollectiveEpilogueFwdINS6_IJS8_SA_S9_EEENS6_IJNS7_ILi1EEESI_SI_EEESC_SE_Li128ELb1ELb1ELb0ELb0EEENS1_19SingleTileSchedulerILb1ELb0ELb1ELi128EEEEEEEEEvNT_6ParamsE --------------------------
	.section	.nv.constant0._ZN7cutlass13device_kernelIN5flash19enable_sm80_to_sm89INS1_16FlashAttnFwdSm80INS1_25CollectiveMainloopFwdSm80ILi4ELi1ELb0EN4cute5tupleIJNS5_1CILi128EEENS7_ILi112EEENS7_ILi64EEEEEELi64ENS_10bfloat16_tEfNS_4arch4Sm80ELb1ELb0ELb1ELb1ELb1ELb0ELb1ELb0EEENS1_21CollectiveEpilogueFwdINS6_IJS8_SA_S9_EEENS6_IJNS7_ILi1EEESI_SI_EEESC_SE_Li128ELb1ELb1ELb0ELb0EEENS1_19SingleTileSchedulerILb1ELb0ELb1ELi128EEEEEEEEEvNT_6ParamsE,"a",@progbits
	.sectionflags	@""
	.align	4
.nv.constant0._ZN7cutlass13device_kernelIN5flash19enable_sm80_to_sm89INS1_16FlashAttnFwdSm80INS1_25CollectiveMainloopFwdSm80ILi4ELi1ELb0EN4cute5tupleIJNS5_1CILi128EEENS7_ILi112EEENS7_ILi64EEEEEELi64ENS_10bfloat16_tEfNS_4arch4Sm80ELb1ELb0ELb1ELb1ELb1ELb0ELb1ELb0EEENS1_21CollectiveEpilogueFwdINS6_IJS8_SA_S9_EEENS6_IJNS7_ILi1EEESI_SI_EEESC_SE_Li128ELb1ELb1ELb0ELb0EEENS1_19SingleTileSchedulerILb1ELb0ELb1ELi128EEEEEEEEEvNT_6ParamsE:
	.zero		1576


//--------------------- .nv.constant0._ZN7cutlass13device_kernelIN5flash19enable_sm80_to_sm89INS1_16FlashAttnFwdSm80INS1_25CollectiveMainloopFwdSm80ILi4ELi1ELb0EN4cute5tupleIJNS5_1CILi128EEENS7_ILi112EEENS7_ILi64EEEEEELi64ENS_10bfloat16_tEfNS_4arch4Sm80ELb1ELb0ELb1ELb1ELb1ELb1ELb1ELb0EEENS1_21CollectiveEpilogueFwdINS6_IJS8_SA_S9_EEENS6_IJNS7_ILi1EEESI_SI_EEESC_SE_Li128ELb1ELb1ELb0ELb0EEENS1_19SingleTileSchedulerILb1ELb0ELb1ELi128EEEEEEEEEvNT_6ParamsE --------------------------
	.section	.nv.constant0._ZN7cutlass13device_kernelIN5flash19enable_sm80_to_sm89INS1_16FlashAttnFwdSm80INS1_25CollectiveMainloopFwdSm80ILi4ELi1ELb0EN4cute5tupleIJNS5_1CILi128EEENS7_ILi112EEENS7_ILi64EEEEEELi64ENS_10bfloat16_tEfNS_4arch4Sm80ELb1ELb0ELb1ELb1ELb1ELb1ELb1ELb0EEENS1_21CollectiveEpilogueFwdINS6_IJS8_SA_S9_EEENS6_IJNS7_ILi1EEESI_SI_EEESC_SE_Li128ELb1ELb1ELb0ELb0EEENS1_19SingleTileSchedulerILb1ELb0ELb1ELi128EEEEEEEEEvNT_6ParamsE,"a",@progbits
	.sectionflags	@""
	.align	4
.nv.constant0._ZN7cutlass13device_kernelIN5flash19enable_sm80_to_sm89INS1_16FlashAttnFwdSm80INS1_25CollectiveMainloopFwdSm80ILi4ELi1ELb0EN4cute5tupleIJNS5_1CILi128EEENS7_ILi112EEENS7_ILi64EEEEEELi64ENS_10bfloat16_tEfNS_4arch4Sm80ELb1ELb0ELb1ELb1ELb1ELb1ELb1ELb0EEENS1_21CollectiveEpilogueFwdINS6_IJS8_SA_S9_EEENS6_IJNS7_ILi1EEESI_SI_EEESC_SE_Li128ELb1ELb1ELb0ELb0EEENS1_19SingleTileSchedulerILb1ELb0ELb1ELi128EEEEEEEEEvNT_6ParamsE:
	.zero		1576


//--------------------- SYMBOLS --------------------------

	.type		.nv.reservedSmem.offset0,@object
	.size		.nv.reservedSmem.offset0,0x4
